	.target	sm_90a

	.elftype	@"ET_EXEC"


//--------------------- .note.nv.tkinfo           --------------------------
	.section	.note.nv.tkinfo,"",@"SHT_NOTE"
	.sectionflags	@"SHF_NOTE_NV_TKINFO"
	.tkinfo
        /*0018*/ 	.word	0x00000002
        /*0030*/ 	.string	""
        /*0030*/ 	.string	"ptxas"
        /*0030*/ 	.string	"Cuda compilation tools, release 13.0, V13.0.88"
        /*0030*/ 	.string	"Build cuda_13.0.r13.0/compiler.36424714_0"
        /*0030*/ 	.string	"-arch sm_90a -m 64 "



//--------------------- .note.nv.cuinfo           --------------------------
	.section	.note.nv.cuinfo,"",@"SHT_NOTE"
	.sectionflags	@"SHF_NOTE_NV_CUINFO"
        /*0018*/ 	.short	0x0002
        /*001a*/ 	.short	0x005a
        /*001c*/ 	.short	0x0082
	.zero		2


//--------------------- .nv.info                  --------------------------
	.section	.nv.info,"",@"SHT_CUDA_INFO"
	.align	4


	//----- nvinfo : EIATTR_REGCOUNT
	.align		4
        /*0000*/ 	.byte	0x04, 0x2f
        /*0002*/ 	.short	(.L_15 - .L_14)
	.align		4
.L_14:
        /*0004*/ 	.word	index@(_ZN7cutlass13device_kernelINS_4gemm6kernel13GemmUniversalIN4cute5tupleIJiiiiEEENS1_10collective13CollectiveMmaINS1_34MainloopSm90TmaGmmaWarpSpecializedILi3ENS5_IJNS4_1CILi1EEENSA_ILi2EEESB_EEENS1_35KernelTmaWarpSpecializedCooperativeEEENS5_IJNSA_ILi128EEESG_SG_EEENS_6half_tENS5_IJlSB_lEEESI_SJ_NS4_8TiledMMAINS4_8MMA_AtomIJNS4_4SM904GMMA26MMA_64x128x16_F32F16F16_SSILNSN_5MajorE0ELSP_0ELNSN_7ScaleInE1ELSQ_1EEEEEENS4_6LayoutINS5_IJSC_SB_SB_EEENS5_IJSB_NSA_ILi0EEESV_EEEEENS5_IJNS4_10UnderscoreESY_SY_EEEEENS4_23SM90_TMA_LOAD_MULTICASTENS4_14ComposedLayoutINS4_7SwizzleILi3ELi4ELi3EEENS4_18smem_ptr_flag_bitsILi16EEENST_INS5_IJNSA_ILi8EEENSA_ILi64EEEEEENS5_IJS18_SB_EEEEEEEvNS4_8identityENS4_13SM90_TMA_LOADES1C_vS1D_EENS_8epilogue10collective6detail29Sm90TmaWarpSpecializedAdapterINS1H_15DefaultEpilogueISI_SJ_SJ_NS1G_6thread17LinearCombinationISI_Li1EffLNS1L_9ScaleType4KindE0ELNS_15FloatRoundStyleE2ESI_EENS1_15EpilogueDefaultEEEEEvvEEEEvNT_6ParamsE)
        /*0008*/ 	.word	0x000000a8


	//----- nvinfo : EIATTR_FRAME_SIZE
	.align		4
.L_15:
        /*000c*/ 	.byte	0x04, 0x11
        /*000e*/ 	.short	(.L_17 - .L_16)
	.align		4
.L_16:
        /*0010*/ 	.word	index@(_ZN7cutlass13device_kernelINS_4gemm6kernel13GemmUniversalIN4cute5tupleIJiiiiEEENS1_10collective13CollectiveMmaINS1_34MainloopSm90TmaGmmaWarpSpecializedILi3ENS5_IJNS4_1CILi1EEENSA_ILi2EEESB_EEENS1_35KernelTmaWarpSpecializedCooperativeEEENS5_IJNSA_ILi128EEESG_SG_EEENS_6half_tENS5_IJlSB_lEEESI_SJ_NS4_8TiledMMAINS4_8MMA_AtomIJNS4_4SM904GMMA26MMA_64x128x16_F32F16F16_SSILNSN_5MajorE0ELSP_0ELNSN_7ScaleInE1ELSQ_1EEEEEENS4_6LayoutINS5_IJSC_SB_SB_EEENS5_IJSB_NSA_ILi0EEESV_EEEEENS5_IJNS4_10UnderscoreESY_SY_EEEEENS4_23SM90_TMA_LOAD_MULTICASTENS4_14ComposedLayoutINS4_7SwizzleILi3ELi4ELi3EEENS4_18smem_ptr_flag_bitsILi16EEENST_INS5_IJNSA_ILi8EEENSA_ILi64EEEEEENS5_IJS18_SB_EEEEEEEvNS4_8identityENS4_13SM90_TMA_LOADES1C_vS1D_EENS_8epilogue10collective6detail29Sm90TmaWarpSpecializedAdapterINS1H_15DefaultEpilogueISI_SJ_SJ_NS1G_6thread17LinearCombinationISI_Li1EffLNS1L_9ScaleType4KindE0ELNS_15FloatRoundStyleE2ESI_EENS1_15EpilogueDefaultEEEEEvvEEEEvNT_6ParamsE)
        /*0014*/ 	.word	0x00000000


	//----- nvinfo : EIATTR_MIN_STACK_SIZE
	.align		4
.L_17:
        /*0018*/ 	.byte	0x04, 0x12
        /*001a*/ 	.short	(.L_19 - .L_18)
	.align		4
.L_18:
        /*001c*/ 	.word	index@(_ZN7cutlass13device_kernelINS_4gemm6kernel13GemmUniversalIN4cute5tupleIJiiiiEEENS1_10collective13CollectiveMmaINS1_34MainloopSm90TmaGmmaWarpSpecializedILi3ENS5_IJNS4_1CILi1EEENSA_ILi2EEESB_EEENS1_35KernelTmaWarpSpecializedCooperativeEEENS5_IJNSA_ILi128EEESG_SG_EEENS_6half_tENS5_IJlSB_lEEESI_SJ_NS4_8TiledMMAINS4_8MMA_AtomIJNS4_4SM904GMMA26MMA_64x128x16_F32F16F16_SSILNSN_5MajorE0ELSP_0ELNSN_7ScaleInE1ELSQ_1EEEEEENS4_6LayoutINS5_IJSC_SB_SB_EEENS5_IJSB_NSA_ILi0EEESV_EEEEENS5_IJNS4_10UnderscoreESY_SY_EEEEENS4_23SM90_TMA_LOAD_MULTICASTENS4_14ComposedLayoutINS4_7SwizzleILi3ELi4ELi3EEENS4_18smem_ptr_flag_bitsILi16EEENST_INS5_IJNSA_ILi8EEENSA_ILi64EEEEEENS5_IJS18_SB_EEEEEEEvNS4_8identityENS4_13SM90_TMA_LOADES1C_vS1D_EENS_8epilogue10collective6detail29Sm90TmaWarpSpecializedAdapterINS1H_15DefaultEpilogueISI_SJ_SJ_NS1G_6thread17LinearCombinationISI_Li1EffLNS1L_9ScaleType4KindE0ELNS_15FloatRoundStyleE2ESI_EENS1_15EpilogueDefaultEEEEEvvEEEEvNT_6ParamsE)
        /*0020*/ 	.word	0x00000000
.L_19:


//--------------------- .nv.compat                --------------------------
	.section	.nv.compat,"",@"SHT_CUDA_COMPAT_INFO"
	.align	4
        /*0000*/ 	.byte	0x02, 0x09, 0x01, 0x00, 0x02, 0x02, 0x04, 0x00, 0x02, 0x05, 0x05, 0x00, 0x03, 0x07, 0x01, 0x01
        /*0010*/ 	.byte	0x02, 0x03, 0x01, 0x00, 0x02, 0x06, 0x01, 0x00, 0x04, 0x0b, 0x08, 0x00, 0x00, 0x00, 0x00, 0x00
        /*0020*/ 	.byte	0x00, 0x00, 0x00, 0x00


//--------------------- .nv.info._ZN7cutlass13device_kernelINS_4gemm6kernel13GemmUniversalIN4cute5tupleIJiiiiEEENS1_10collective13CollectiveMmaINS1_34MainloopSm90TmaGmmaWarpSpecializedILi3ENS5_IJNS4_1CILi1EEENSA_ILi2EEESB_EEENS1_35KernelTmaWarpSpecializedCooperativeEEENS5_IJNSA_ILi128EEESG_SG_EEENS_6half_tENS5_IJlSB_lEEESI_SJ_NS4_8TiledMMAINS4_8MMA_AtomIJNS4_4SM904GMMA26MMA_64x128x16_F32F16F16_SSILNSN_5MajorE0ELSP_0ELNSN_7ScaleInE1ELSQ_1EEEEEENS4_6LayoutINS5_IJSC_SB_SB_EEENS5_IJSB_NSA_ILi0EEESV_EEEEENS5_IJNS4_10UnderscoreESY_SY_EEEEENS4_23SM90_TMA_LOAD_MULTICASTENS4_14ComposedLayoutINS4_7SwizzleILi3ELi4ELi3EEENS4_18smem_ptr_flag_bitsILi16EEENST_INS5_IJNSA_ILi8EEENSA_ILi64EEEEEENS5_IJS18_SB_EEEEEEEvNS4_8identityENS4_13SM90_TMA_LOADES1C_vS1D_EENS_8epilogue10collective6detail29Sm90TmaWarpSpecializedAdapterINS1H_15DefaultEpilogueISI_SJ_SJ_NS1G_6thread17LinearCombinationISI_Li1EffLNS1L_9ScaleType4KindE0ELNS_15FloatRoundStyleE2ESI_EENS1_15EpilogueDefaultEEEEEvvEEEEvNT_6ParamsE --------------------------
	.section	.nv.info._ZN7cutlass13device_kernelINS_4gemm6kernel13GemmUniversalIN4cute5tupleIJiiiiEEENS1_10collective13CollectiveMmaINS1_34MainloopSm90TmaGmmaWarpSpecializedILi3ENS5_IJNS4_1CILi1EEENSA_ILi2EEESB_EEENS1_35KernelTmaWarpSpecializedCooperativeEEENS5_IJNSA_ILi128EEESG_SG_EEENS_6half_tENS5_IJlSB_lEEESI_SJ_NS4_8TiledMMAINS4_8MMA_AtomIJNS4_4SM904GMMA26MMA_64x128x16_F32F16F16_SSILNSN_5MajorE0ELSP_0ELNSN_7ScaleInE1ELSQ_1EEEEEENS4_6LayoutINS5_IJSC_SB_SB_EEENS5_IJSB_NSA_ILi0EEESV_EEEEENS5_IJNS4_10UnderscoreESY_SY_EEEEENS4_23SM90_TMA_LOAD_MULTICASTENS4_14ComposedLayoutINS4_7SwizzleILi3ELi4ELi3EEENS4_18smem_ptr_flag_bitsILi16EEENST_INS5_IJNSA_ILi8EEENSA_ILi64EEEEEENS5_IJS18_SB_EEEEEEEvNS4_8identityENS4_13SM90_TMA_LOADES1C_vS1D_EENS_8epilogue10collective6detail29Sm90TmaWarpSpecializedAdapterINS1H_15DefaultEpilogueISI_SJ_SJ_NS1G_6thread17LinearCombinationISI_Li1EffLNS1L_9ScaleType4KindE0ELNS_15FloatRoundStyleE2ESI_EENS1_15EpilogueDefaultEEEEEvvEEEEvNT_6ParamsE,"",@"SHT_CUDA_INFO"
	.sectionflags	@""
	.align	4


	//----- nvinfo : EIATTR_CUDA_API_VERSION
	.align		4
        /*0000*/ 	.byte	0x04, 0x37
        /*0002*/ 	.short	(.L_21 - .L_20)
.L_20:
        /*0004*/ 	.word	0x00000082


	//----- nvinfo : EIATTR_KPARAM_INFO
	.align		4
.L_21:
        /*0008*/ 	.byte	0x04, 0x17
        /*000a*/ 	.short	(.L_23 - .L_22)
.L_22:
        /*000c*/ 	.word	0x00000000
        /*0010*/ 	.short	0x0000
        /*0012*/ 	.short	0x0070
        /*0014*/ 	.byte	0x00, 0xf0, 0x01, 0x10


	//----- nvinfo : EIATTR_SPARSE_MMA_MASK
	.align		4
.L_23:
        /*0018*/ 	.byte	0x03, 0x50
        /*001a*/ 	.short	0x0000


	//----- nvinfo : EIATTR_MAXREG_COUNT
	.align		4
        /*001c*/ 	.byte	0x03, 0x1b
        /*001e*/ 	.short	0x00a8


	//----- nvinfo : EIATTR_NUM_BARRIERS
	.align		4
        /*0020*/ 	.byte	0x02, 0x4c
        /*0022*/ 	.byte	0x01
	.zero		1


	//----- nvinfo : EIATTR_EXTERNS
	.align		4
        /*0024*/ 	.byte	0x04, 0x0f
        /*0026*/ 	.short	(.L_25 - .L_24)


	//   ....[0]....
	.align		4
.L_24:
        /*0028*/ 	.word	index@(__assertfail)


	//----- nvinfo : EIATTR_MERCURY_ISA_VERSION
	.align		4
.L_25:
        /*002c*/ 	.byte	0x03, 0x5f
        /*002e*/ 	.short	0x0101


	//----- nvinfo : EIATTR_INT_WARP_WIDE_INSTR_OFFSETS
	.align		4
        /*0030*/ 	.byte	0x04, 0x31
        /*0032*/ 	.short	(.L_27 - .L_26)


	//   ....[0]....
.L_26:
        /*0034*/ 	.word	0x00000410


	//   ....[1]....
        /*0038*/ 	.word	0x00000430


	//   ....[2]....
        /*003c*/ 	.word	0x00000600


	//   ....[3]....
        /*0040*/ 	.word	0x000021f0


	//----- nvinfo : EIATTR_COOP_GROUP_MASK_REGIDS
	.align		4
.L_27:
        /*0044*/ 	.byte	0x04, 0x29
        /*0046*/ 	.short	(.L_29 - .L_28)


	//   ....[0]....
.L_28:
        /*0048*/ 	.word	0xffffffff


	//   ....[1]....
        /*004c*/ 	.word	0xffffffff


	//   ....[2]....
        /*0050*/ 	.word	0xffffffff


	//   ....[3]....
        /*0054*/ 	.word	0xffffffff


	//   ....[4]....
        /*0058*/ 	.word	0xffffffff


	//   ....[5]....
        /*005c*/ 	.word	0xffffffff


	//----- nvinfo : EIATTR_COOP_GROUP_INSTR_OFFSETS
	.align		4
.L_29:
        /*0060*/ 	.byte	0x04, 0x28
        /*0062*/ 	.short	(.L_31 - .L_30)


	//   ....[0]....
.L_30:
        /*0064*/ 	.word	0x00000060


	//   ....[1]....
        /*0068*/ 	.word	0x00000070


	//   ....[2]....
        /*006c*/ 	.word	0x00000130


	//   ....[3]....
        /*0070*/ 	.word	0x000002b0


	//   ....[4]....
        /*0074*/ 	.word	0x00000770


	//   ....[5]....
        /*0078*/ 	.word	0x000013f0


	//----- nvinfo : EIATTR_REG_RECONFIG
	.align		4
.L_31:
        /*007c*/ 	.byte	0x01, 0x54
	.zero		2


	//----- nvinfo : EIATTR_SYSCALL_OFFSETS
	.align		4
        /*0080*/ 	.byte	0x04, 0x46
        /*0082*/ 	.short	(.L_33 - .L_32)


	//   ....[0]....
.L_32:
        /*0084*/ 	.word	0x000015e0


	//----- nvinfo : EIATTR_MBARRIER_INSTR_OFFSETS
	.align		4
.L_33:
        /*0088*/ 	.byte	0x04, 0x39
        /*008a*/ 	.short	(.L_35 - .L_34)


	//   ....[0]....
.L_34:
        /*008c*/ 	.word	0x00000230
        /*0090*/ 	.word	0x000000ff
        /*0094*/ 	.word	0x00000000
        /*0098*/ 	.short	0x0100
        /*009a*/ 	.byte	0x08
	.zero		1


	//   ....[1]....
        /*009c*/ 	.word	0x00000240
        /*00a0*/ 	.word	0x000000ff
        /*00a4*/ 	.word	0x00000018
        /*00a8*/ 	.short	0x0100
        /*00aa*/ 	.byte	0x08
	.zero		1


	//   ....[2]....
        /*00ac*/ 	.word	0x00000250
        /*00b0*/ 	.word	0x000000ff
        /*00b4*/ 	.word	0x00000008
        /*00b8*/ 	.short	0x0100
        /*00ba*/ 	.byte	0x08
	.zero		1


	//   ....[3]....
        /*00bc*/ 	.word	0x00000260
        /*00c0*/ 	.word	0x000000ff
        /*00c4*/ 	.word	0x00000020
        /*00c8*/ 	.short	0x0100
        /*00ca*/ 	.byte	0x08
	.zero		1


	//   ....[4]....
        /*00cc*/ 	.word	0x00000270
        /*00d0*/ 	.word	0x000000ff
        /*00d4*/ 	.word	0x00000010
        /*00d8*/ 	.short	0x0100
        /*00da*/ 	.byte	0x08
	.zero		1


	//   ....[5]....
        /*00dc*/ 	.word	0x00000280
        /*00e0*/ 	.word	0x000000ff
        /*00e4*/ 	.word	0x00000028
        /*00e8*/ 	.short	0x0100
        /*00ea*/ 	.byte	0x08
	.zero		1


	//   ....[6]....
        /*00ec*/ 	.word	0x000006a0
        /*00f0*/ 	.word	0x000000ff
        /*00f4*/ 	.word	0x00000040
        /*00f8*/ 	.short	0x0100
        /*00fa*/ 	.byte	0x06
	.zero		1


	//   ....[7]....
        /*00fc*/ 	.word	0x00000720
        /*0100*/ 	.word	0x000000ff
        /*0104*/ 	.word	0x00000048
        /*0108*/ 	.short	0x0100
        /*010a*/ 	.byte	0x06
	.zero		1


	//   ....[8]....
        /*010c*/ 	.word	0x000016a0
        /*0110*/ 	.word	0x00000003
        /*0114*/ 	.word	0x00000000
        /*0118*/ 	.short	0x010a
        /*011a*/ 	.byte	0x3f
	.zero		1


	//   ....[9]....
        /*011c*/ 	.word	0x00001700
        /*0120*/ 	.word	0x00000003
        /*0124*/ 	.word	0x00000000
        /*0128*/ 	.short	0x010a
        /*012a*/ 	.byte	0x3f
	.zero		1


	//   ....[10]....
        /*012c*/ 	.word	0x00001c40
        /*0130*/ 	.word	0x00000005
        /*0134*/ 	.word	0x00000000
        /*0138*/ 	.short	0x010a
        /*013a*/ 	.byte	0x3f
	.zero		1


	//   ....[11]....
        /*013c*/ 	.word	0x00001c80
        /*0140*/ 	.word	0x00000005
        /*0144*/ 	.word	0x00000000
        /*0148*/ 	.short	0x010a
        /*014a*/ 	.byte	0x3f
	.zero		1


	//   ....[12]....
        /*014c*/ 	.word	0x000020a0
        /*0150*/ 	.word	0x00000004
        /*0154*/ 	.word	0x00000000
        /*0158*/ 	.short	0x0101
        /*015a*/ 	.byte	0x3f
	.zero		1


	//   ....[13]....
        /*015c*/ 	.word	0x00002290
        /*0160*/ 	.word	0x00000000
        /*0164*/ 	.word	0x00000000
        /*0168*/ 	.short	0x0101
        /*016a*/ 	.byte	0x3f
	.zero		1


	//   ....[14]....
        /*016c*/ 	.word	0x00007350
        /*0170*/ 	.word	0x00000017
        /*0174*/ 	.word	0x00000018
        /*0178*/ 	.short	0x010a
        /*017a*/ 	.byte	0x3f
	.zero		1


	//   ....[15]....
        /*017c*/ 	.word	0x000077a0
        /*0180*/ 	.word	0x00000006
        /*0184*/ 	.word	0x00000048
        /*0188*/ 	.short	0x0101
        /*018a*/ 	.byte	0x3f
	.zero		1


	//   ....[16]....
        /*018c*/ 	.word	0x00007ee0
        /*0190*/ 	.word	0x00000007
        /*0194*/ 	.word	0x00000000
        /*0198*/ 	.short	0x010a
        /*019a*/ 	.byte	0x3f
	.zero		1


	//   ....[17]....
        /*019c*/ 	.word	0x00007f60
        /*01a0*/ 	.word	0x00000004
        /*01a4*/ 	.word	0x00000000
        /*01a8*/ 	.short	0x010a
        /*01aa*/ 	.byte	0x3f
	.zero		1


	//   ....[18]....
        /*01ac*/ 	.word	0x00007ff0
        /*01b0*/ 	.word	0x00000005
        /*01b4*/ 	.word	0x00000000
        /*01b8*/ 	.short	0x010a
        /*01ba*/ 	.byte	0x3f
	.zero		1


	//   ....[19]....
        /*01bc*/ 	.word	0x00008050
        /*01c0*/ 	.word	0x00000003
        /*01c4*/ 	.word	0x00000000
        /*01c8*/ 	.short	0x010a
        /*01ca*/ 	.byte	0x3f
	.zero		1


	//   ....[20]....
        /*01cc*/ 	.word	0x000080a0
        /*01d0*/ 	.word	0x00000005
        /*01d4*/ 	.word	0x00000000
        /*01d8*/ 	.short	0x010a
        /*01da*/ 	.byte	0x3f
	.zero		1


	//   ....[21]....
        /*01dc*/ 	.word	0x00008170
        /*01e0*/ 	.word	0x00000017
        /*01e4*/ 	.word	0x00000018
        /*01e8*/ 	.short	0x010a
        /*01ea*/ 	.byte	0x3f
	.zero		1


	//   ....[22]....
        /*01ec*/ 	.word	0x00008240
        /*01f0*/ 	.word	0x00000007
        /*01f4*/ 	.word	0x00000000
        /*01f8*/ 	.short	0x010a
        /*01fa*/ 	.byte	0x3f
	.zero		1


	//   ....[23]....
        /*01fc*/ 	.word	0x00008290
        /*0200*/ 	.word	0x00000004
        /*0204*/ 	.word	0x00000000
        /*0208*/ 	.short	0x010a
        /*020a*/ 	.byte	0x3f
	.zero		1


	//----- nvinfo : EIATTR_NUM_MBARRIERS
	.align		4
.L_35:
        /*020c*/ 	.byte	0x03, 0x38
        /*020e*/ 	.short	0x0008


	//----- nvinfo : EIATTR_EXIT_INSTR_OFFSETS
	.align		4
        /*0210*/ 	.byte	0x04, 0x1c
        /*0212*/ 	.short	(.L_37 - .L_36)


	//   ....[0]....
.L_36:
        /*0214*/ 	.word	0x00000940


	//   ....[1]....
        /*0218*/ 	.word	0x00001150


	//   ....[2]....
        /*021c*/ 	.word	0x00006ae0


	//   ....[3]....
        /*0220*/ 	.word	0x00007040


	//   ....[4]....
        /*0224*/ 	.word	0x00008040


	//----- nvinfo : EIATTR_MAX_THREADS
	.align		4
.L_37:
        /*0228*/ 	.byte	0x04, 0x05
        /*022a*/ 	.short	(.L_39 - .L_38)
.L_38:
        /*022c*/ 	.word	0x00000180
        /*0230*/ 	.word	0x00000001
        /*0234*/ 	.word	0x00000001


	//----- nvinfo : EIATTR_CRS_STACK_SIZE
	.align		4
.L_39:
        /*0238*/ 	.byte	0x04, 0x1e
        /*023a*/ 	.short	(.L_41 - .L_40)
.L_40:
        /*023c*/ 	.word	0x00000000


	//----- nvinfo : EIATTR_CBANK_PARAM_SIZE
	.align		4
.L_41:
        /*0240*/ 	.byte	0x03, 0x19
        /*0242*/ 	.short	0x0470


	//----- nvinfo : EIATTR_PARAM_CBANK
	.align		4
        /*0244*/ 	.byte	0x04, 0x0a
        /*0246*/ 	.short	(.L_43 - .L_42)
	.align		4
.L_42:
        /*0248*/ 	.word	index@(.nv.constant0._ZN7cutlass13device_kernelINS_4gemm6kernel13GemmUniversalIN4cute5tupleIJiiiiEEENS1_10collective13CollectiveMmaINS1_34MainloopSm90TmaGmmaWarpSpecializedILi3ENS5_IJNS4_1CILi1EEENSA_ILi2EEESB_EEENS1_35KernelTmaWarpSpecializedCooperativeEEENS5_IJNSA_ILi128EEESG_SG_EEENS_6half_tENS5_IJlSB_lEEESI_SJ_NS4_8TiledMMAINS4_8MMA_AtomIJNS4_4SM904GMMA26MMA_64x128x16_F32F16F16_SSILNSN_5MajorE0ELSP_0ELNSN_7ScaleInE1ELSQ_1EEEEEENS4_6LayoutINS5_IJSC_SB_SB_EEENS5_IJSB_NSA_ILi0EEESV_EEEEENS5_IJNS4_10UnderscoreESY_SY_EEEEENS4_23SM90_TMA_LOAD_MULTICASTENS4_14ComposedLayoutINS4_7SwizzleILi3ELi4ELi3EEENS4_18smem_ptr_flag_bitsILi16EEENST_INS5_IJNSA_ILi8EEENSA_ILi64EEEEEENS5_IJS18_SB_EEEEEEEvNS4_8identityENS4_13SM90_TMA_LOADES1C_vS1D_EENS_8epilogue10collective6detail29Sm90TmaWarpSpecializedAdapterINS1H_15DefaultEpilogueISI_SJ_SJ_NS1G_6thread17LinearCombinationISI_Li1EffLNS1L_9ScaleType4KindE0ELNS_15FloatRoundStyleE2ESI_EENS1_15EpilogueDefaultEEEEEvvEEEEvNT_6ParamsE)
        /*024c*/ 	.short	0x0210
        /*024e*/ 	.short	0x0470


	//----- nvinfo : EIATTR_SW_WAR
	.align		4
.L_43:
        /*0250*/ 	.byte	0x04, 0x36
        /*0252*/ 	.short	(.L_45 - .L_44)
.L_44:
        /*0254*/ 	.word	0x00000008
.L_45:


//--------------------- .nv.callgraph             --------------------------
	.section	.nv.callgraph,"",@"SHT_CUDA_CALLGRAPH"
	.align	4
	.sectionentsize	8
	.align		4
        /*0000*/ 	.word	0x00000000
	.align		4
        /*0004*/ 	.word	0xffffffff
	.align		4
        /*0008*/ 	.word	index@(_ZN7cutlass13device_kernelINS_4gemm6kernel13GemmUniversalIN4cute5tupleIJiiiiEEENS1_10collective13CollectiveMmaINS1_34MainloopSm90TmaGmmaWarpSpecializedILi3ENS5_IJNS4_1CILi1EEENSA_ILi2EEESB_EEENS1_35KernelTmaWarpSpecializedCooperativeEEENS5_IJNSA_ILi128EEESG_SG_EEENS_6half_tENS5_IJlSB_lEEESI_SJ_NS4_8TiledMMAINS4_8MMA_AtomIJNS4_4SM904GMMA26MMA_64x128x16_F32F16F16_SSILNSN_5MajorE0ELSP_0ELNSN_7ScaleInE1ELSQ_1EEEEEENS4_6LayoutINS5_IJSC_SB_SB_EEENS5_IJSB_NSA_ILi0EEESV_EEEEENS5_IJNS4_10UnderscoreESY_SY_EEEEENS4_23SM90_TMA_LOAD_MULTICASTENS4_14ComposedLayoutINS4_7SwizzleILi3ELi4ELi3EEENS4_18smem_ptr_flag_bitsILi16EEENST_INS5_IJNSA_ILi8EEENSA_ILi64EEEEEENS5_IJS18_SB_EEEEEEEvNS4_8identityENS4_13SM90_TMA_LOADES1C_vS1D_EENS_8epilogue10collective6detail29Sm90TmaWarpSpecializedAdapterINS1H_15DefaultEpilogueISI_SJ_SJ_NS1G_6thread17LinearCombinationISI_Li1EffLNS1L_9ScaleType4KindE0ELNS_15FloatRoundStyleE2ESI_EENS1_15EpilogueDefaultEEEEEvvEEEEvNT_6ParamsE)
	.align		4
        /*000c*/ 	.word	index@(__assertfail)
	.align		4
        /*0010*/ 	.word	0x00000000
	.align		4
        /*0014*/ 	.word	0xfffffffe
	.align		4
        /*0018*/ 	.word	0x00000000
	.align		4
        /*001c*/ 	.word	0xfffffffd
	.align		4
        /*0020*/ 	.word	0x00000000
	.align		4
        /*0024*/ 	.word	0xfffffffc


//--------------------- .nv.constant4             --------------------------
	.section	.nv.constant4,"a",@progbits
	.align	8
	.align		8
.nv.constant4:
        /*0000*/ 	.dword	__assertfail
	.align		8
        /*0008*/ 	.dword	__unnamed_1
	.align		8
        /*0010*/ 	.dword	_ZN39_INTERNAL_5da39936_4_k_cu_ca958008_26484cuda3std3__45__cpo5beginE
	.align		8
        /*0018*/ 	.dword	_ZN39_INTERNAL_5da39936_4_k_cu_ca958008_26484cuda3std3__45__cpo3endE
	.align		8
        /*0020*/ 	.dword	_ZN39_INTERNAL_5da39936_4_k_cu_ca958008_26484cuda3std3__45__cpo6cbeginE
	.align		8
        /*0028*/ 	.dword	_ZN39_INTERNAL_5da39936_4_k_cu_ca958008_26484cuda3std3__45__cpo4cendE
	.align		8
        /*0030*/ 	.dword	_ZN39_INTERNAL_5da39936_4_k_cu_ca958008_26484cuda3std3__441_GLOBAL__N__5da39936_4_k_cu_ca958008_26486ignoreE
	.align		8
        /*0038*/ 	.dword	_ZN39_INTERNAL_5da39936_4_k_cu_ca958008_26484cuda3std3__419piecewise_constructE
	.align		8
        /*0040*/ 	.dword	_ZN39_INTERNAL_5da39936_4_k_cu_ca958008_26484cuda3std3__48in_placeE
	.align		8
        /*0048*/ 	.dword	_ZN39_INTERNAL_5da39936_4_k_cu_ca958008_26484cuda3std6ranges3__45__cpo4swapE
	.align		8
        /*0050*/ 	.dword	_ZN39_INTERNAL_5da39936_4_k_cu_ca958008_26484cuda3std6ranges3__45__cpo9iter_moveE
	.align		8
        /*0058*/ 	.dword	_ZN39_INTERNAL_5da39936_4_k_cu_ca958008_26484cute7productE
	.align		8
        /*0060*/ 	.dword	_ZN39_INTERNAL_5da39936_4_k_cu_ca958008_26484cute1_E
	.align		8
        /*0068*/ 	.dword	$str$22
	.align		8
        /*0070*/ 	.dword	$str$23


//--------------------- .text._ZN7cutlass13device_kernelINS_4gemm6kernel13GemmUniversalIN4cute5tupleIJiiiiEEENS1_10collective13CollectiveMmaINS1_34MainloopSm90TmaGmmaWarpSpecializedILi3ENS5_IJNS4_1CILi1EEENSA_ILi2EEESB_EEENS1_35KernelTmaWarpSpecializedCooperativeEEENS5_IJNSA_ILi128EEESG_SG_EEENS_6half_tENS5_IJlSB_lEEESI_SJ_NS4_8TiledMMAINS4_8MMA_AtomIJNS4_4SM904GMMA26MMA_64x128x16_F32F16F16_SSILNSN_5MajorE0ELSP_0ELNSN_7ScaleInE1ELSQ_1EEEEEENS4_6LayoutINS5_IJSC_SB_SB_EEENS5_IJSB_NSA_ILi0EEESV_EEEEENS5_IJNS4_10UnderscoreESY_SY_EEEEENS4_23SM90_TMA_LOAD_MULTICASTENS4_14ComposedLayoutINS4_7SwizzleILi3ELi4ELi3EEENS4_18smem_ptr_flag_bitsILi16EEENST_INS5_IJNSA_ILi8EEENSA_ILi64EEEEEENS5_IJS18_SB_EEEEEEEvNS4_8identityENS4_13SM90_TMA_LOADES1C_vS1D_EENS_8epilogue10collective6detail29Sm90TmaWarpSpecializedAdapterINS1H_15DefaultEpilogueISI_SJ_SJ_NS1G_6thread17LinearCombinationISI_Li1EffLNS1L_9ScaleType4KindE0ELNS_15FloatRoundStyleE2ESI_EENS1_15EpilogueDefaultEEEEEvvEEEEvNT_6ParamsE --------------------------
	.section	.text._ZN7cutlass13device_kernelINS_4gemm6kernel13GemmUniversalIN4cute5tupleIJiiiiEEENS1_10collective13CollectiveMmaINS1_34MainloopSm90TmaGmmaWarpSpecializedILi3ENS5_IJNS4_1CILi1EEENSA_ILi2EEESB_EEENS1_35KernelTmaWarpSpecializedCooperativeEEENS5_IJNSA_ILi128EEESG_SG_EEENS_6half_tENS5_IJlSB_lEEESI_SJ_NS4_8TiledMMAINS4_8MMA_AtomIJNS4_4SM904GMMA26MMA_64x128x16_F32F16F16_SSILNSN_5MajorE0ELSP_0ELNSN_7ScaleInE1ELSQ_1EEEEEENS4_6LayoutINS5_IJSC_SB_SB_EEENS5_IJSB_NSA_ILi0EEESV_EEEEENS5_IJNS4_10UnderscoreESY_SY_EEEEENS4_23SM90_TMA_LOAD_MULTICASTENS4_14ComposedLayoutINS4_7SwizzleILi3ELi4ELi3EEENS4_18smem_ptr_flag_bitsILi16EEENST_INS5_IJNSA_ILi8EEENSA_ILi64EEEEEENS5_IJS18_SB_EEEEEEEvNS4_8identityENS4_13SM90_TMA_LOADES1C_vS1D_EENS_8epilogue10collective6detail29Sm90TmaWarpSpecializedAdapterINS1H_15DefaultEpilogueISI_SJ_SJ_NS1G_6thread17LinearCombinationISI_Li1EffLNS1L_9ScaleType4KindE0ELNS_15FloatRoundStyleE2ESI_EENS1_15EpilogueDefaultEEEEEvvEEEEvNT_6ParamsE,"ax",@progbits
	.align	128
.text._ZN7cutlass13device_kernelINS_4gemm6kernel13GemmUniversalIN4cute5tupleIJiiiiEEENS1_10collective13CollectiveMmaINS1_34MainloopSm90TmaGmmaWarpSpecializedILi3ENS5_IJNS4_1CILi1EEENSA_ILi2EEESB_EEENS1_35KernelTmaWarpSpecializedCooperativeEEENS5_IJNSA_ILi128EEESG_SG_EEENS_6half_tENS5_IJlSB_lEEESI_SJ_NS4_8TiledMMAINS4_8MMA_AtomIJNS4_4SM904GMMA26MMA_64x128x16_F32F16F16_SSILNSN_5MajorE0ELSP_0ELNSN_7ScaleInE1ELSQ_1EEEEEENS4_6LayoutINS5_IJSC_SB_SB_EEENS5_IJSB_NSA_ILi0EEESV_EEEEENS5_IJNS4_10UnderscoreESY_SY_EEEEENS4_23SM90_TMA_LOAD_MULTICASTENS4_14ComposedLayoutINS4_7SwizzleILi3ELi4ELi3EEENS4_18smem_ptr_flag_bitsILi16EEENST_INS5_IJNSA_ILi8EEENSA_ILi64EEEEEENS5_IJS18_SB_EEEEEEEvNS4_8identityENS4_13SM90_TMA_LOADES1C_vS1D_EENS_8epilogue10collective6detail29Sm90TmaWarpSpecializedAdapterINS1H_15DefaultEpilogueISI_SJ_SJ_NS1G_6thread17LinearCombinationISI_Li1EffLNS1L_9ScaleType4KindE0ELNS_15FloatRoundStyleE2ESI_EENS1_15EpilogueDefaultEEEEEvvEEEEvNT_6ParamsE:
        .type           _ZN7cutlass13device_kernelINS_4gemm6kernel13GemmUniversalIN4cute5tupleIJiiiiEEENS1_10collective13CollectiveMmaINS1_34MainloopSm90TmaGmmaWarpSpecializedILi3ENS5_IJNS4_1CILi1EEENSA_ILi2EEESB_EEENS1_35KernelTmaWarpSpecializedCooperativeEEENS5_IJNSA_ILi128EEESG_SG_EEENS_6half_tENS5_IJlSB_lEEESI_SJ_NS4_8TiledMMAINS4_8MMA_AtomIJNS4_4SM904GMMA26MMA_64x128x16_F32F16F16_SSILNSN_5MajorE0ELSP_0ELNSN_7ScaleInE1ELSQ_1EEEEEENS4_6LayoutINS5_IJSC_SB_SB_EEENS5_IJSB_NSA_ILi0EEESV_EEEEENS5_IJNS4_10UnderscoreESY_SY_EEEEENS4_23SM90_TMA_LOAD_MULTICASTENS4_14ComposedLayoutINS4_7SwizzleILi3ELi4ELi3EEENS4_18smem_ptr_flag_bitsILi16EEENST_INS5_IJNSA_ILi8EEENSA_ILi64EEEEEENS5_IJS18_SB_EEEEEEEvNS4_8identityENS4_13SM90_TMA_LOADES1C_vS1D_EENS_8epilogue10collective6detail29Sm90TmaWarpSpecializedAdapterINS1H_15DefaultEpilogueISI_SJ_SJ_NS1G_6thread17LinearCombinationISI_Li1EffLNS1L_9ScaleType4KindE0ELNS_15FloatRoundStyleE2ESI_EENS1_15EpilogueDefaultEEEEEvvEEEEvNT_6ParamsE,@function
        .size           _ZN7cutlass13device_kernelINS_4gemm6kernel13GemmUniversalIN4cute5tupleIJiiiiEEENS1_10collective13CollectiveMmaINS1_34MainloopSm90TmaGmmaWarpSpecializedILi3ENS5_IJNS4_1CILi1EEENSA_ILi2EEESB_EEENS1_35KernelTmaWarpSpecializedCooperativeEEENS5_IJNSA_ILi128EEESG_SG_EEENS_6half_tENS5_IJlSB_lEEESI_SJ_NS4_8TiledMMAINS4_8MMA_AtomIJNS4_4SM904GMMA26MMA_64x128x16_F32F16F16_SSILNSN_5MajorE0ELSP_0ELNSN_7ScaleInE1ELSQ_1EEEEEENS4_6LayoutINS5_IJSC_SB_SB_EEENS5_IJSB_NSA_ILi0EEESV_EEEEENS5_IJNS4_10UnderscoreESY_SY_EEEEENS4_23SM90_TMA_LOAD_MULTICASTENS4_14ComposedLayoutINS4_7SwizzleILi3ELi4ELi3EEENS4_18smem_ptr_flag_bitsILi16EEENST_INS5_IJNSA_ILi8EEENSA_ILi64EEEEEENS5_IJS18_SB_EEEEEEEvNS4_8identityENS4_13SM90_TMA_LOADES1C_vS1D_EENS_8epilogue10collective6detail29Sm90TmaWarpSpecializedAdapterINS1H_15DefaultEpilogueISI_SJ_SJ_NS1G_6thread17LinearCombinationISI_Li1EffLNS1L_9ScaleType4KindE0ELNS_15FloatRoundStyleE2ESI_EENS1_15EpilogueDefaultEEEEEvvEEEEvNT_6ParamsE,(.L_x_195 - _ZN7cutlass13device_kernelINS_4gemm6kernel13GemmUniversalIN4cute5tupleIJiiiiEEENS1_10collective13CollectiveMmaINS1_34MainloopSm90TmaGmmaWarpSpecializedILi3ENS5_IJNS4_1CILi1EEENSA_ILi2EEESB_EEENS1_35KernelTmaWarpSpecializedCooperativeEEENS5_IJNSA_ILi128EEESG_SG_EEENS_6half_tENS5_IJlSB_lEEESI_SJ_NS4_8TiledMMAINS4_8MMA_AtomIJNS4_4SM904GMMA26MMA_64x128x16_F32F16F16_SSILNSN_5MajorE0ELSP_0ELNSN_7ScaleInE1ELSQ_1EEEEEENS4_6LayoutINS5_IJSC_SB_SB_EEENS5_IJSB_NSA_ILi0EEESV_EEEEENS5_IJNS4_10UnderscoreESY_SY_EEEEENS4_23SM90_TMA_LOAD_MULTICASTENS4_14ComposedLayoutINS4_7SwizzleILi3ELi4ELi3EEENS4_18smem_ptr_flag_bitsILi16EEENST_INS5_IJNSA_ILi8EEENSA_ILi64EEEEEENS5_IJS18_SB_EEEEEEEvNS4_8identityENS4_13SM90_TMA_LOADES1C_vS1D_EENS_8epilogue10collective6detail29Sm90TmaWarpSpecializedAdapterINS1H_15DefaultEpilogueISI_SJ_SJ_NS1G_6thread17LinearCombinationISI_Li1EffLNS1L_9ScaleType4KindE0ELNS_15FloatRoundStyleE2ESI_EENS1_15EpilogueDefaultEEEEEvvEEEEvNT_6ParamsE)
        .other          _ZN7cutlass13device_kernelINS_4gemm6kernel13GemmUniversalIN4cute5tupleIJiiiiEEENS1_10collective13CollectiveMmaINS1_34MainloopSm90TmaGmmaWarpSpecializedILi3ENS5_IJNS4_1CILi1EEENSA_ILi2EEESB_EEENS1_35KernelTmaWarpSpecializedCooperativeEEENS5_IJNSA_ILi128EEESG_SG_EEENS_6half_tENS5_IJlSB_lEEESI_SJ_NS4_8TiledMMAINS4_8MMA_AtomIJNS4_4SM904GMMA26MMA_64x128x16_F32F16F16_SSILNSN_5MajorE0ELSP_0ELNSN_7ScaleInE1ELSQ_1EEEEEENS4_6LayoutINS5_IJSC_SB_SB_EEENS5_IJSB_NSA_ILi0EEESV_EEEEENS5_IJNS4_10UnderscoreESY_SY_EEEEENS4_23SM90_TMA_LOAD_MULTICASTENS4_14ComposedLayoutINS4_7SwizzleILi3ELi4ELi3EEENS4_18smem_ptr_flag_bitsILi16EEENST_INS5_IJNSA_ILi8EEENSA_ILi64EEEEEENS5_IJS18_SB_EEEEEEEvNS4_8identityENS4_13SM90_TMA_LOADES1C_vS1D_EENS_8epilogue10collective6detail29Sm90TmaWarpSpecializedAdapterINS1H_15DefaultEpilogueISI_SJ_SJ_NS1G_6thread17LinearCombinationISI_Li1EffLNS1L_9ScaleType4KindE0ELNS_15FloatRoundStyleE2ESI_EENS1_15EpilogueDefaultEEEEEvvEEEEvNT_6ParamsE,@"STO_CUDA_ENTRY STV_DEFAULT"
_ZN7cutlass13device_kernelINS_4gemm6kernel13GemmUniversalIN4cute5tupleIJiiiiEEENS1_10collective13CollectiveMmaINS1_34MainloopSm90TmaGmmaWarpSpecializedILi3ENS5_IJNS4_1CILi1EEENSA_ILi2EEESB_EEENS1_35KernelTmaWarpSpecializedCooperativeEEENS5_IJNSA_ILi128EEESG_SG_EEENS_6half_tENS5_IJlSB_lEEESI_SJ_NS4_8TiledMMAINS4_8MMA_AtomIJNS4_4SM904GMMA26MMA_64x128x16_F32F16F16_SSILNSN_5MajorE0ELSP_0ELNSN_7ScaleInE1ELSQ_1EEEEEENS4_6LayoutINS5_IJSC_SB_SB_EEENS5_IJSB_NSA_ILi0EEESV_EEEEENS5_IJNS4_10UnderscoreESY_SY_EEEEENS4_23SM90_TMA_LOAD_MULTICASTENS4_14ComposedLayoutINS4_7SwizzleILi3ELi4ELi3EEENS4_18smem_ptr_flag_bitsILi16EEENST_INS5_IJNSA_ILi8EEENSA_ILi64EEEEEENS5_IJS18_SB_EEEEEEEvNS4_8identityENS4_13SM90_TMA_LOADES1C_vS1D_EENS_8epilogue10collective6detail29Sm90TmaWarpSpecializedAdapterINS1H_15DefaultEpilogueISI_SJ_SJ_NS1G_6thread17LinearCombinationISI_Li1EffLNS1L_9ScaleType4KindE0ELNS_15FloatRoundStyleE2ESI_EENS1_15EpilogueDefaultEEEEEvvEEEEvNT_6ParamsE:
[----:B------:R-:W0:Y:S01]  /*0000*/  LDC R1, c[0x0][0x28] ;  /* 0x00000a00ff017b82 */ /* 0x000e220000000800 */
[----:B------:R-:W1:Y:S01]  /*0010*/  S2R R94, SR_TID.X ;  /* 0x00000000005e7919 */ /* 0x000e620000002100 */
[----:B------:R-:W-:Y:S01]  /*0020*/  ELECT P0, URZ, PT ;  /* 0x00000000003f782f */ /* 0x000fe20003800000 */
[----:B------:R-:W-:Y:S01]  /*0030*/  BSSY B0, `(.L_x_0) ;  /* 0x000000f000007945 */ /* 0x000fe20003800000 */
[--C-:B-1----:R-:W-:Y:S02]  /*0040*/  SHF.R.U32.HI R0, RZ, 0x5, R94.reuse ;  /* 0x00000005ff007819 */ /* 0x102fe4000001165e */
[----:B------:R-:W-:-:S03]  /*0050*/  SHF.R.U32.HI R6, RZ, 0x7, R94 ;  /* 0x00000007ff067819 */ /* 0x000fc6000001165e */
[----:B------:R-:W1:Y:S04]  /*0060*/  SHFL.IDX PT, R3, R0, RZ, 0x1f ;  /* 0x00001fff00037589 */ /* 0x000e6800000e0000 */
[----:B------:R2:W3:Y:S01]  /*0070*/  SHFL.IDX PT, R2, R6, RZ, 0x1f ;  /* 0x00001fff06027589 */ /* 0x0004e200000e0000 */
[----:B-1----:R-:W-:-:S13]  /*0080*/  ISETP.NE.OR P0, PT, R3, RZ, !P0 ;  /* 0x000000ff0300720c */ /* 0x002fda0004705670 */
[----:B0-23--:R-:W-:Y:S05]  /*0090*/  @P0 BRA `(.L_x_1) ;  /* 0x0000000000200947 */ /* 0x00dfea0003800000 */
[----:B------:R-:W-:Y:S02]  /*00a0*/  ULDC.64 UR4, c[0x0][0x198] ;  /* 0x0000660000047ab9 */ /* 0x000fe40000000a00 */
[----:B------:R-:W-:Y:S02]  /*00b0*/  UIADD3 UR6, UP0, UR4, 0xf0, URZ ;  /* 0x000000f004067890 */ /* 0x000fe4000ff1e03f */
[----:B------:R-:W-:Y:S02]  /*00c0*/  UIADD3 UR4, UP1, UR4, 0x1f0, URZ ;  /* 0x000001f004047890 */ /* 0x000fe4000ff3e03f */
[----:B------:R-:W-:Y:S02]  /*00d0*/  UIADD3.X UR7, URZ, UR5, URZ, UP0, !UPT ;  /* 0x000000053f077290 */ /* 0x000fe400087fe43f */
[----:B------:R-:W-:-:S07]  /*00e0*/  UIADD3.X UR5, URZ, UR5, URZ, UP1, !UPT ;  /* 0x000000053f057290 */ /* 0x000fce0008ffe43f */
[----:B------:R0:W-:Y:S02]  /*00f0*/  UTMACCTL.PF [UR6] ;  /* 0x00000000060079b9 */ /* 0x0001e40008040000 */
[----:B------:R0:W-:Y:S02]  /*0100*/  UTMACCTL.PF [UR4] ;  /* 0x00000000040079b9 */ /* 0x0001e40008040000 */
[----:B0-----:R-:W-:Y:S01]  /*0110*/  NOP ;  /* 0x0000000000007918 */ /* 0x001fe20000000000 */
.L_x_1:
[----:B------:R-:W-:Y:S05]  /*0120*/  BSYNC B0 ;  /* 0x0000000000007941 */ /* 0x000fea0003800000 */
.L_x_0:
[----:B------:R-:W0:Y:S02]  /*0130*/  SHFL.IDX PT, R5, R0, RZ, 0x1f ;  /* 0x00001fff00057589 */ /* 0x000e2400000e0000 */
[----:B0-----:R-:W-:-:S13]  /*0140*/  ISETP.NE.AND P0, PT, R5, RZ, PT ;  /* 0x000000ff0500720c */ /* 0x001fda0003f05270 */
[----:B------:R-:W-:Y:S05]  /*0150*/  @P0 BRA `(.L_x_2) ;  /* 0x0000000000500947 */ /* 0x000fea0003800000 */
[----:B------:R-:W0:Y:S01]  /*0160*/  S2UR UR8, SR_CgaCtaId ;  /* 0x00000000000879c3 */ /* 0x000e220000008800 */
[----:B------:R-:W-:Y:S01]  /*0170*/  UMOV UR4, 0x400 ;  /* 0x0000040000047882 */ /* 0x000fe20000000000 */
[----:B------:R-:W-:Y:S01]  /*0180*/  UMOV UR5, 0x1 ;  /* 0x0000000100057882 */ /* 0x000fe20000000000 */
[----:B------:R-:W-:Y:S01]  /*0190*/  UMOV UR6, 0x4 ;  /* 0x0000000400067882 */ /* 0x000fe20000000000 */
[----:B------:R-:W-:Y:S01]  /*01a0*/  ELECT P0, URZ, PT ;  /* 0x00000000003f782f */ /* 0x000fe20003800000 */
[----:B------:R-:W-:-:S04]  /*01b0*/  UIADD3 UR6, -UR6, 0x100000, URZ ;  /* 0x0010000006067890 */ /* 0x000fc8000fffe13f */
[----:B------:R-:W-:Y:S02]  /*01c0*/  USHF.L.U32 UR7, UR6, 0xb, URZ ;  /* 0x0000000b06077899 */ /* 0x000fe4000800063f */
[----:B------:R-:W-:Y:S02]  /*01d0*/  USHF.L.U32 UR6, UR6, 0x1, URZ ;  /* 0x0000000106067899 */ /* 0x000fe4000800063f */
[----:B0-----:R-:W-:Y:S02]  /*01e0*/  ULEA UR8, UR8, UR4, 0x18 ;  /* 0x0000000408087291 */ /* 0x001fe4000f8ec03f */
[----:B------:R-:W-:-:S04]  /*01f0*/  UIADD3 UR4, -UR5, 0x100000, URZ ;  /* 0x0010000005047890 */ /* 0x000fc8000fffe13f */
[----:B------:R-:W-:Y:S02]  /*0200*/  USHF.L.U32 UR5, UR4, 0xb, URZ ;  /* 0x0000000b04057899 */ /* 0x000fe4000800063f */
[----:B------:R-:W-:Y:S01]  /*0210*/  USHF.L.U32 UR4, UR4, 0x1, URZ ;  /* 0x0000000104047899 */ /* 0x000fe2000800063f */
[----:B------:R-:W0:Y:S11]  /*0220*/  FENCE.VIEW.ASYNC.S ;  /* 0x00000000000073c6 */ /* 0x000e360000000000 */
[----:B0-----:R0:W1:Y:S01]  /*0230*/  SYNCS.EXCH.64 URZ, [UR8], UR4 ;  /* 0x00000004083f75b2 */ /* 0x0010620008000100 */
[----:B------:R0:W2:Y:S01]  /*0240*/  SYNCS.EXCH.64 URZ, [UR8+0x18], UR6 ;  /* 0x00001806083f75b2 */ /* 0x0000a20008000100 */
[----:B------:R0:W3:Y:S01]  /*0250*/  SYNCS.EXCH.64 URZ, [UR8+0x8], UR4 ;  /* 0x00000804083f75b2 */ /* 0x0000e20008000100 */
[----:B------:R0:W4:Y:S01]  /*0260*/  SYNCS.EXCH.64 URZ, [UR8+0x20], UR6 ;  /* 0x00002006083f75b2 */ /* 0x0001220008000100 */
[----:B------:R0:W0:Y:S01]  /*0270*/  SYNCS.EXCH.64 URZ, [UR8+0x10], UR4 ;  /* 0x00001004083f75b2 */ /* 0x0000220008000100 */
[----:B------:R0:W0:Y:S01]  /*0280*/  SYNCS.EXCH.64 URZ, [UR8+0x28], UR6 ;  /* 0x00002806083f75b2 */ /* 0x0000220008000100 */
[----:B------:R-:W-:Y:S01]  /*0290*/  NOP ;  /* 0x0000000000007918 */ /* 0x000fe20000000000 */
.L_x_2:
[----:B------:R-:W-:Y:S01]  /*02a0*/  SHF.R.S32.HI R7, RZ, 0x1f, R94 ;  /* 0x0000001fff077819 */ /* 0x000fe2000001145e */
[----:B------:R-:W5:Y:S01]  /*02b0*/  SHFL.IDX PT, R0, R0, RZ, 0x1f ;  /* 0x00001fff00007589 */ /* 0x000f6200000e0000 */
[----:B0-----:R-:W0:Y:S01]  /*02c0*/  S2UR UR8, SR_CTAID.X ;  /* 0x00000000000879c3 */ /* 0x001e220000002500 */
[----:B------:R-:W-:Y:S02]  /*02d0*/  ELECT P0, URZ, PT ;  /* 0x00000000003f782f */ /* 0x000fe40003800000 */
[----:B------:R-:W-:Y:S01]  /*02e0*/  LEA.HI R7, R7, R94, RZ, 0x7 ;  /* 0x0000005e07077211 */ /* 0x000fe200078f38ff */
[----:B------:R-:W1:Y:S01]  /*02f0*/  S2R R4, SR_CTAID.Y ;  /* 0x0000000000047919 */ /* 0x000e620000002600 */
[----:B------:R-:W-:Y:S01]  /*0300*/  ULDC UR4, c[0x0][0x154] ;  /* 0x0000550000047ab9 */ /* 0x000fe20000000800 */
[----:B------:R-:W-:Y:S01]  /*0310*/  NOP ;  /* 0x0000000000007918 */ /* 0x000fe20000000000 */
[----:B------:R-:W-:Y:S01]  /*0320*/  LOP3.LUT R7, R7, 0xffffff80, RZ, 0xc0, !PT ;  /* 0xffffff8007077812 */ /* 0x000fe200078ec0ff */
[----:B------:R-:W-:Y:S01]  /*0330*/  NOP ;  /* 0x0000000000007918 */ /* 0x000fe20000000000 */
[----:B------:R-:W2:Y:S03]  /*0340*/  LDC R14, c[0x0][0x140] ;  /* 0x00005000ff0e7b82 */ /* 0x000ea60000000800 */
[----:B------:R-:W-:-:S05]  /*0350*/  IMAD.IADD R7, R94, 0x1, -R7 ;  /* 0x000000015e077824 */ /* 0x000fca00078e0a07 */
[----:B------:R-:W-:Y:S01]  /*0360*/  SHF.R.S32.HI R8, RZ, 0x1f, R7 ;  /* 0x0000001fff087819 */ /* 0x000fe20000011407 */
[----:B------:R-:W3:Y:S01]  /*0370*/  LDC R12, c[0x0][0x144] ;  /* 0x00005100ff0c7b82 */ /* 0x000ee20000000800 */
[----:B------:R-:W-:Y:S02]  /*0380*/  LOP3.LUT P2, RZ, R7, 0x7, RZ, 0xc0, !PT ;  /* 0x0000000707ff7812 */ /* 0x000fe4000784c0ff */
[----:B------:R-:W-:Y:S02]  /*0390*/  LEA.HI R8, R8, R7, RZ, 0x3 ;  /* 0x0000000708087211 */ /* 0x000fe400078f18ff */
[----:B-----5:R-:W-:Y:S02]  /*03a0*/  ISETP.NE.OR P0, PT, R0, RZ, !P0 ;  /* 0x000000ff0000720c */ /* 0x020fe40004705670 */
[--C-:B------:R-:W-:Y:S02]  /*03b0*/  SHF.R.S32.HI R0, RZ, 0x3, R8.reuse ;  /* 0x00000003ff007819 */ /* 0x100fe40000011408 */
[----:B------:R-:W-:-:S02]  /*03c0*/  SHF.R.S32.HI R9, RZ, 0x1f, R8 ;  /* 0x0000001fff097819 */ /* 0x000fc40000011408 */
[----:B------:R-:W-:Y:S02]  /*03d0*/  SHF.R.S32.HI R8, RZ, 0x1f, R5 ;  /* 0x0000001fff087819 */ /* 0x000fe40000011405 */
[----:B------:R-:W-:Y:S02]  /*03e0*/  LEA.HI R9, R9, R0, RZ, 0x2 ;  /* 0x0000000009097211 */ /* 0x000fe400078f10ff */
[----:B------:R-:W-:Y:S02]  /*03f0*/  LEA.HI R8, R8, R5, RZ, 0x2 ;  /* 0x0000000508087211 */ /* 0x000fe400078f10ff */
[----:B-1----:R-:W-:Y:S01]  /*0400*/  I2FP.F32.U32 R11, R4 ;  /* 0x00000004000b7245 */ /* 0x002fe20000201000 */
[----:B------:R-:W-:Y:S01]  /*0410*/  VOTEU.ALL UP0, P0 ;  /* 0x00000000003f7886 */ /* 0x000fe20000000000 */
[----:B------:R-:W-:Y:S01]  /*0420*/  LOP3.LUT R10, R8, 0x3ffffffc, RZ, 0xc0, !PT ;  /* 0x3ffffffc080a7812 */ /* 0x000fe200078ec0ff */
[----:B------:R-:W-:Y:S01]  /*0430*/  VOTEU.ALL UP1, P0 ;  /* 0x00000000003f7886 */ /* 0x000fe20000020000 */
[----:B------:R-:W-:Y:S01]  /*0440*/  LOP3.LUT R9, R9, 0xfffffffc, RZ, 0xc0, !PT ;  /* 0xfffffffc09097812 */ /* 0x000fe200078ec0ff */
[----:B------:R-:W-:Y:S01]  /*0450*/  FMUL R13, R11, UR4 ;  /* 0x000000040b0d7c20 */ /* 0x000fe20008400000 */
[----:B------:R-:W1:Y:S01]  /*0460*/  @!UP0 S2UR UR7, SR_CgaCtaId ;  /* 0x00000000000789c3 */ /* 0x000e620000008800 */
[----:B------:R-:W-:Y:S01]  /*0470*/  IMAD.IADD R11, R5, 0x1, -R10 ;  /* 0x00000001050b7824 */ /* 0x000fe200078e0a0a */
[----:B0-----:R-:W-:Y:S01]  /*0480*/  I2FP.F32.U32 R10, UR8 ;  /* 0x00000008000a7c45 */ /* 0x001fe20008201000 */
[----:B------:R-:W-:Y:S01]  /*0490*/  IMAD.IADD R8, R0, 0x1, -R9 ;  /* 0x0000000100087824 */ /* 0x000fe200078e0a09 */
[----:B------:R-:W-:Y:S01]  /*04a0*/  ULDC UR4, c[0x0][0x150] ;  /* 0x0000540000047ab9 */ /* 0x000fe20000000800 */
[----:B------:R-:W0:Y:S01]  /*04b0*/  F2I.U32.TRUNC.NTZ R13, R13 ;  /* 0x0000000d000d7305 */ /* 0x000e22000020f000 */
[----:B------:R-:W-:Y:S01]  /*04c0*/  SHF.R.S32.HI R0, RZ, 0x1f, R3 ;  /* 0x0000001fff007819 */ /* 0x000fe20000011403 */
[----:B------:R-:W-:Y:S01]  /*04d0*/  FMUL R10, R10, UR4 ;  /* 0x000000040a0a7c20 */ /* 0x000fe20008400000 */
[----:B------:R-:W5:Y:S01]  /*04e0*/  LDC R9, c[0x0][0x148] ;  /* 0x00005200ff097b82 */ /* 0x000f620000000800 */
[----:B------:R-:W-:Y:S01]  /*04f0*/  IMAD R8, R11, 0x4, R8 ;  /* 0x000000040b087824 */ /* 0x000fe200078e0208 */
[----:B------:R-:W-:Y:S01]  /*0500*/  LEA.HI R0, R0, R3, RZ, 0x2 ;  /* 0x0000000300007211 */ /* 0x000fe200078f10ff */
[----:B------:R-:W-:Y:S01]  /*0510*/  UMOV UR4, 0x20 ;  /* 0x0000002000047882 */ /* 0x000fe20000000000 */
[----:B------:R-:W-:Y:S01]  /*0520*/  @!UP0 UMOV UR6, 0x400 ;  /* 0x0000040000068882 */ /* 0x000fe20000000000 */
[----:B------:R-:W4:Y:S01]  /*0530*/  F2I.U32.TRUNC.NTZ R10, R10 ;  /* 0x0000000a000a7305 */ /* 0x000f22000020f000 */
[----:B------:R-:W-:Y:S01]  /*0540*/  LOP3.LUT R0, R0, 0xfffffffc, RZ, 0xc0, !PT ;  /* 0xfffffffc00007812 */ /* 0x000fe200078ec0ff */
[----:B------:R-:W-:Y:S01]  /*0550*/  IMAD.SHL.U32 R19, R8, 0x4, RZ ;  /* 0x0000000408137824 */ /* 0x000fe200078e00ff */
[----:B------:R-:W-:-:S04]  /*0560*/  @!UP0 UIADD3 UR4, -UR4, 0x100000, URZ ;  /* 0x0010000004048890 */ /* 0x000fc8000fffe13f */
[----:B------:R-:W-:Y:S02]  /*0570*/  @!UP0 USHF.L.U32 UR5, UR4, 0xb, URZ ;  /* 0x0000000b04058899 */ /* 0x000fe4000800063f */
[----:B------:R-:W-:Y:S01]  /*0580*/  @!UP0 USHF.L.U32 UR4, UR4, 0x1, URZ ;  /* 0x0000000104048899 */ /* 0x000fe2000800063f */
[----:B--2---:R-:W-:Y:S01]  /*0590*/  ISETP.EQ.U32.AND P3, PT, R14, 0x1, PT ;  /* 0x000000010e00780c */ /* 0x004fe20003f62070 */
[----:B------:R-:W-:Y:S01]  /*05a0*/  IMAD.IADD R3, R3, 0x1, -R0 ;  /* 0x0000000103037824 */ /* 0x000fe200078e0a00 */
[----:B------:R-:W-:Y:S01]  /*05b0*/  LOP3.LUT R19, R8, 0xc, R19, 0x78, !PT ;  /* 0x0000000c08137812 */ /* 0x000fe200078e7813 */
[----:B0-----:R-:W-:Y:S02]  /*05c0*/  IMAD.MOV R20, RZ, RZ, -R13 ;  /* 0x000000ffff147224 */ /* 0x001fe400078e0a0d */
[----:B------:R-:W-:Y:S01]  /*05d0*/  VIADD R8, R2, 0xffffffff ;  /* 0xffffffff02087836 */ /* 0x000fe20000000000 */
[----:B-1----:R-:W-:Y:S01]  /*05e0*/  @!UP0 ULEA UR6, UR7, UR6, 0x18 ;  /* 0x0000000607068291 */ /* 0x002fe2000f8ec03f */
[----:B------:R-:W-:Y:S01]  /*05f0*/  ISETP.NE.AND P1, PT, R3, 0x3, PT ;  /* 0x000000030300780c */ /* 0x000fe20003f25270 */
[----:B------:R-:W-:Y:S01]  /*0600*/  VOTEU.ALL UP0, P0 ;  /* 0x00000000003f7886 */ /* 0x000fe20000000000 */
[----:B------:R-:W-:Y:S01]  /*0610*/  ISETP.LT.U32.AND P0, PT, R19, 0x2, !P2 ;  /* 0x000000021300780c */ /* 0x000fe20005701070 */
[----:B----4-:R-:W-:Y:S01]  /*0620*/  IMAD.MOV R7, RZ, RZ, -R10 ;  /* 0x000000ffff077224 */ /* 0x010fe200078e0a0a */
[----:B------:R-:W-:-:S02]  /*0630*/  ISETP.EQ.OR P1, PT, R3, RZ, !P1 ;  /* 0x000000ff0300720c */ /* 0x000fc40004f22670 */
[----:B------:R-:W-:Y:S01]  /*0640*/  ISETP.GE.U32.AND P5, PT, R8, 0x2, PT ;  /* 0x000000020800780c */ /* 0x000fe20003fa6070 */
[----:B-----5:R-:W-:Y:S01]  /*0650*/  IMAD R0, R9, R20, R4 ;  /* 0x0000001409007224 */ /* 0x020fe200078e0204 */
[----:B------:R-:W-:Y:S01]  /*0660*/  ISETP.EQ.AND P1, PT, R2, RZ, P1 ;  /* 0x000000ff0200720c */ /* 0x000fe20000f22270 */
[----:B---3--:R-:W-:Y:S01]  /*0670*/  IMAD R7, R12, R7, UR8 ;  /* 0x000000080c077e24 */ /* 0x008fe2000f8e0207 */
[----:B------:R-:W-:Y:S01]  /*0680*/  ISETP.NE.AND P2, PT, R2, RZ, PT ;  /* 0x000000ff0200720c */ /* 0x000fe20003f45270 */
[----:B------:R-:W0:Y:S02]  /*0690*/  FENCE.VIEW.ASYNC.S ;  /* 0x00000000000073c6 */ /* 0x000e240000000000 */
[----:B0-----:R0:W1:Y:S01]  /*06a0*/  @!UP0 SYNCS.EXCH.64 URZ, [UR6+0x40], UR4 ;  /* 0x00004004063f85b2 */ /* 0x0010620008000100 */
[----:B------:R-:W-:Y:S02]  /*06b0*/  ISETP.NE.AND P4, PT, R0, R19, PT ;  /* 0x000000130000720c */ /* 0x000fe40003f85270 */
[----:B------:R-:W-:-:S02]  /*06c0*/  SEL R18, RZ, 0x1, !P1 ;  /* 0x00000001ff127807 */ /* 0x000fc40004800000 */
[----:B------:R-:W-:Y:S02]  /*06d0*/  ISETP.EQ.OR P4, PT, R7, RZ, !P4 ;  /* 0x000000ff0700720c */ /* 0x000fe40006782670 */
[----:B------:R-:W-:Y:S02]  /*06e0*/  LOP3.LUT R0, R94, 0x7f, RZ, 0xc0, !PT ;  /* 0x0000007f5e007812 */ /* 0x000fe400078ec0ff */
[----:B------:R-:W-:Y:S02]  /*06f0*/  PLOP3.LUT P0, PT, P0, P4, PT, 0x80, 0x0 ;  /* 0x000000000000781c */ /* 0x000fe40000709070 */
[----:B------:R-:W-:Y:S02]  /*0700*/  SEL R18, R18, 0x2, P5 ;  /* 0x0000000212127807 */ /* 0x000fe40002800000 */
[----:B------:R-:W-:Y:S01]  /*0710*/  P2R R102, PR, RZ, 0x1 ;  /* 0x00000001ff667803 */ /* 0x000fe20000000000 */
[----:B------:R0:W2:Y:S01]  /*0720*/  @!UP1 SYNCS.EXCH.64 URZ, [UR6+0x48], UR4 ;  /* 0x00004804063f95b2 */ /* 0x0000a20008000100 */
[----:B------:R-:W-:Y:S01]  /*0730*/  NOP ;  /* 0x0000000000007918 */ /* 0x000fe20000000000 */
[----:B------:R-:W-:Y:S06]  /*0740*/  @!P3 BRA `(.L_x_3) ;  /* 0x000000000008b947 */ /* 0x000fec0003800000 */
[----:B-12---:R-:W-:Y:S01]  /*0750*/  UCGABAR_ARV ;  /* 0x00000000000079c7 */ /* 0x006fe20008000000 */
[----:B------:R-:W-:Y:S05]  /*0760*/  BRA `(.L_x_4) ;  /* 0x0000000000047947 */ /* 0x000fea0003800000 */
.L_x_3:
[----:B-12---:R-:W-:Y:S01]  /*0770*/  NOP ;  /* 0x0000000000007918 */ /* 0x006fe20000000000 */
.L_x_4:
[----:B------:R-:W1:Y:S01]  /*0780*/  LDC R2, c[0x0][0x65c] ;  /* 0x00019700ff027b82 */ /* 0x000e620000000800 */
[----:B------:R-:W-:Y:S02]  /*0790*/  IMAD.U32 R10, RZ, RZ, UR8 ;  /* 0x00000008ff0a7e24 */ /* 0x000fe4000f8e00ff */
[----:B------:R-:W-:Y:S01]  /*07a0*/  IMAD.MOV.U32 R11, RZ, RZ, RZ ;  /* 0x000000ffff0b7224 */ /* 0x000fe200078e00ff */
[----:B-1----:R-:W-:-:S04]  /*07b0*/  ISETP.NE.AND P1, PT, R2, 0x1, PT ;  /* 0x000000010200780c */ /* 0x002fc80003f25270 */
[----:B------:R-:W-:-:S09]  /*07c0*/  P2R R5, PR, RZ, 0x2 ;  /* 0x00000002ff057803 */ /* 0x000fd20000000000 */
[----:B------:R-:W1:Y:S01]  /*07d0*/  @P1 LDC R17, c[0x0][0x10] ;  /* 0x00000400ff111b82 */ /* 0x000e620000000800 */
[----:B------:R-:W-:Y:S02]  /*07e0*/  @P1 IMAD.MOV.U32 R5, RZ, RZ, RZ ;  /* 0x000000ffff051224 */ /* 0x000fe400078e00ff */
[----:B------:R-:W-:-:S05]  /*07f0*/  @P1 IMAD.MOV.U32 R15, RZ, RZ, RZ ;  /* 0x000000ffff0f1224 */ /* 0x000fca00078e00ff */
[----:B------:R-:W2:Y:S01]  /*0800*/  @!P1 LDC R13, c[0x0][0xc] ;  /* 0x00000300ff0d9b82 */ /* 0x000ea20000000800 */
[----:B0-----:R-:W-:Y:S01]  /*0810*/  ULDC UR4, c[0x0][0xc] ;  /* 0x0000030000047ab9 */ /* 0x001fe20000000800 */
[----:B------:R-:W-:Y:S01]  /*0820*/  ULDC UR5, c[0x0][0x10] ;  /* 0x0000040000057ab9 */ /* 0x000fe20000000800 */
[----:B------:R-:W-:Y:S01]  /*0830*/  ULDC UR6, c[0x0][0x14] ;  /* 0x0000050000067ab9 */ /* 0x000fe20000000800 */
[----:B------:R-:W-:-:S04]  /*0840*/  UIMAD.WIDE.U32 UR4, UR4, UR5, URZ ;  /* 0x00000005040472a5 */ /* 0x000fc8000f8e003f */
[----:B------:R-:W-:Y:S02]  /*0850*/  UIMAD.WIDE.U32 UR38, UR4, UR6, URZ ;  /* 0x00000006042672a5 */ /* 0x000fe4000f8e003f */
[----:B------:R-:W-:-:S04]  /*0860*/  UIMAD UR41, UR5, UR6, URZ ;  /* 0x00000006052972a4 */ /* 0x000fc8000f8e023f */
[----:B------:R-:W-:Y:S01]  /*0870*/  UIADD3 UR41, UR39, UR41, URZ ;  /* 0x0000002927297290 */ /* 0x000fe2000fffe03f */
[----:B-1----:R-:W-:-:S04]  /*0880*/  @P1 IMAD.WIDE.U32 R16, R17, UR8, R4 ;  /* 0x0000000811101c25 */ /* 0x002fc8000f8e0004 */
[----:B------:R-:W-:Y:S02]  /*0890*/  @P1 IMAD.IADD R17, R17, 0x1, R15 ;  /* 0x0000000111111824 */ /* 0x000fe400078e020f */
[----:B--2---:R-:W-:-:S04]  /*08a0*/  @!P1 IMAD.WIDE.U32 R10, R4, R13, R10 ;  /* 0x0000000d040a9225 */ /* 0x004fc800078e000a */
[----:B------:R-:W-:Y:S02]  /*08b0*/  @!P1 IMAD.MOV.U32 R16, RZ, RZ, R10 ;  /* 0x000000ffff109224 */ /* 0x000fe400078e000a */
[----:B------:R-:W-:Y:S01]  /*08c0*/  @!P1 IMAD.MOV.U32 R17, RZ, RZ, R11 ;  /* 0x000000ffff119224 */ /* 0x000fe200078e000b */
[----:B------:R-:W-:Y:S06]  /*08d0*/  @!P3 BRA `(.L_x_5) ;  /* 0x00000000000cb947 */ /* 0x000fec0003800000 */
[----:B------:R-:W-:Y:S01]  /*08e0*/  UCGABAR_WAIT ;  /* 0x0000000000007dc7 */ /* 0x000fe20008000000 */
[----:B------:R-:W-:Y:S01]  /*08f0*/  CCTL.IVALL ;  /* 0x00000000ff00798f */ /* 0x000fe20002000000 */
[----:B------:R-:W-:Y:S05]  /*0900*/  BRA `(.L_x_6) ;  /* 0x0000000000047947 */ /* 0x000fea0003800000 */
.L_x_5:
[----:B------:R-:W-:Y:S06]  /*0910*/  BAR.SYNC.DEFER_BLOCKING 0x0 ;  /* 0x0000000000007b1d */ /* 0x000fec0000010000 */
.L_x_6:
[----:B------:R-:W-:Y:S05]  /*0920*/  @!P2 BRA `(.L_x_7) ;  /* 0x000000600070a947 */ /* 0x000fea0003800000 */
[----:B------:R-:W-:-:S13]  /*0930*/  ISETP.GT.U32.AND P0, PT, R8, 0x1, PT ;  /* 0x000000010800780c */ /* 0x000fda0003f04070 */
[----:B------:R-:W-:Y:S05]  /*0940*/  @P0 EXIT ;  /* 0x000000000000094d */ /* 0x000fea0003800000 */
[----:B------:R-:W-:Y:S01]  /*0950*/  ULDC.64 UR4, c[0x0][0x650] ;  /* 0x0001940000047ab9 */ /* 0x000fe20000000a00 */
[----:B------:R-:W-:Y:S01]  /*0960*/  PRMT R3, RZ, 0x7610, R3 ;  /* 0x00007610ff037816 */ /* 0x000fe20000000003 */
[----:B------:R-:W-:Y:S01]  /*0970*/  IMAD.MOV.U32 R101, RZ, RZ, -0x1 ;  /* 0xffffffffff657424 */ /* 0x000fe200078e00ff */
[----:B------:R-:W-:Y:S01]  /*0980*/  ISETP.GE.U32.AND P0, PT, R16, UR4, PT ;  /* 0x0000000410007c0c */ /* 0x000fe2000bf06070 */
[----:B------:R-:W-:Y:S02]  /*0990*/  IMAD.MOV.U32 R100, RZ, RZ, -0x1 ;  /* 0xffffffffff647424 */ /* 0x000fe400078e00ff */
[----:B------:R-:W-:Y:S01]  /*09a0*/  IMAD.MOV.U32 R99, RZ, RZ, -0x1 ;  /* 0xffffffffff637424 */ /* 0x000fe200078e00ff */
[----:B------:R-:W-:-:S13]  /*09b0*/  ISETP.GE.U32.AND.EX P0, PT, R17, UR5, PT, P0 ;  /* 0x0000000511007c0c */ /* 0x000fda000bf06100 */
[----:B------:R-:W-:Y:S05]  /*09c0*/  @P0 BRA `(.L_x_8) ;  /* 0x0000000400280947 */ /* 0x000fea0003800000 */
[----:B------:R-:W0:Y:S01]  /*09d0*/  LDC.64 R22, c[0x0][0x628] ;  /* 0x00018a00ff167b82 */ /* 0x000e220000000a00 */
[----:B------:R-:W-:Y:S02]  /*09e0*/  IMAD.MOV.U32 R10, RZ, RZ, R16 ;  /* 0x000000ffff0a7224 */ /* 0x000fe400078e0010 */
[----:B------:R-:W-:-:S05]  /*09f0*/  IMAD.MOV.U32 R11, RZ, RZ, R17 ;  /* 0x000000ffff0b7224 */ /* 0x000fca00078e0011 */
[----:B------:R-:W1:Y:S08]  /*0a00*/  LDC R8, c[0x0][0x630] ;  /* 0x00018c00ff087b82 */ /* 0x000e700000000800 */
[----:B------:R-:W2:Y:S01]  /*0a10*/  LDC.64 R24, c[0x0][0x620] ;  /* 0x00018800ff187b82 */ /* 0x000ea20000000a00 */
[----:B0-----:R-:W-:-:S04]  /*0a20*/  ISETP.NE.U32.AND P0, PT, R22, RZ, PT ;  /* 0x000000ff1600720c */ /* 0x001fc80003f05070 */
[----:B------:R-:W-:-:S13]  /*0a30*/  ISETP.NE.AND.EX P0, PT, R23, RZ, PT, P0 ;  /* 0x000000ff1700720c */ /* 0x000fda0003f05300 */
[----:B-12---:R-:W-:Y:S05]  /*0a40*/  @!P0 BRA `(.L_x_9) ;  /* 0x0000000000288947 */ /* 0x006fea0003800000 */
[----:B------:R-:W0:Y:S02]  /*0a50*/  LDC R3, c[0x0][0x634] ;  /* 0x00018d00ff037b82 */ /* 0x000e240000000800 */
[----:B0-----:R-:W-:-:S05]  /*0a60*/  IADD3 R3, P0, R16, R3, RZ ;  /* 0x0000000310037210 */ /* 0x001fca0007f1e0ff */
[----:B------:R-:W-:-:S04]  /*0a70*/  IMAD.X R21, RZ, RZ, R17, P0 ;  /* 0x000000ffff157224 */ /* 0x000fc800000e0611 */
[----:B------:R-:W-:-:S04]  /*0a80*/  IMAD.WIDE.U32 R10, R21, R22, RZ ;  /* 0x00000016150a7225 */ /* 0x000fc800078e00ff */
[----:B------:R-:W-:-:S04]  /*0a90*/  IMAD.WIDE.U32 R12, P0, R3, R23, R10 ;  /* 0x00000017030c7225 */ /* 0x000fc8000780000a */
[----:B------:R-:W-:-:S04]  /*0aa0*/  IMAD.WIDE.U32 R10, R3, R22, RZ ;  /* 0x00000016030a7225 */ /* 0x000fc800078e00ff */
[----:B------:R-:W-:Y:S01]  /*0ab0*/  IMAD.X R15, RZ, RZ, RZ, P0 ;  /* 0x000000ffff0f7224 */ /* 0x000fe200000e06ff */
[----:B------:R-:W-:Y:S01]  /*0ac0*/  IADD3 RZ, P0, R11, R12, RZ ;  /* 0x0000000c0bff7210 */ /* 0x000fe20007f1e0ff */
[----:B------:R-:W-:-:S04]  /*0ad0*/  IMAD.MOV.U32 R14, RZ, RZ, R13 ;  /* 0x000000ffff0e7224 */ /* 0x000fc800078e000d */
[----:B------:R-:W-:-:S08]  /*0ae0*/  IMAD.WIDE.U32.X R10, R21, R23, R14, P0 ;  /* 0x00000017150a7225 */ /* 0x000fd000000e040e */
.L_x_9:
[----:B------:R-:W0:Y:S01]  /*0af0*/  LDC.64 R28, c[0x0][0x640] ;  /* 0x00019000ff1c7b82 */ /* 0x000e220000000a00 */
[-CC-:B------:R-:W-:Y:S01]  /*0b00*/  SHF.R.U64 R99, R10, R8.reuse, R11.reuse ;  /* 0x000000080a637219 */ /* 0x180fe2000000120b */
[----:B------:R-:W-:Y:S01]  /*0b10*/  IMAD.MOV.U32 R23, RZ, RZ, 0x1 ;  /* 0x00000001ff177424 */ /* 0x000fe200078e00ff */
[----:B------:R-:W-:Y:S02]  /*0b20*/  SHF.R.U32.HI R3, RZ, R8, R11 ;  /* 0x00000008ff037219 */ /* 0x000fe4000001160b */
[----:B------:R-:W-:-:S03]  /*0b30*/  IADD3 R5, P0, RZ, -R99, RZ ;  /* 0x80000063ff057210 */ /* 0x000fc60007f1e0ff */
[----:B------:R-:W1:Y:S02]  /*0b40*/  LDC R12, c[0x0][0x618] ;  /* 0x00018600ff0c7b82 */ /* 0x000e640000000800 */
[----:B------:R-:W-:Y:S02]  /*0b50*/  IMAD.X R3, RZ, RZ, ~R3, P0 ;  /* 0x000000ffff037224 */ /* 0x000fe400000e0e03 */
[----:B------:R-:W-:-:S04]  /*0b60*/  IMAD.WIDE.U32 R10, R5, R24, R16 ;  /* 0x00000018050a7225 */ /* 0x000fc800078e0010 */
[----:B------:R-:W2:Y:S01]  /*0b70*/  LDC R22, c[0x0][0x608] ;  /* 0x00018200ff167b82 */ /* 0x000ea20000000800 */
[----:B------:R-:W-:Y:S02]  /*0b80*/  IMAD R8, R3, R24, RZ ;  /* 0x0000001803087224 */ /* 0x000fe400078e02ff */
[----:B------:R-:W-:Y:S02]  /*0b90*/  IMAD.MOV.U32 R3, RZ, RZ, -0x1 ;  /* 0xffffffffff037424 */ /* 0x000fe400078e00ff */
[----:B------:R-:W-:-:S03]  /*0ba0*/  IMAD R5, R5, R25, R8 ;  /* 0x0000001905057224 */ /* 0x000fc600078e0208 */
[----:B------:R-:W3:Y:S01]  /*0bb0*/  LDC R26, c[0x0][0x658] ;  /* 0x00019600ff1a7b82 */ /* 0x000ee20000000800 */
[----:B------:R-:W-:Y:S01]  /*0bc0*/  IMAD.IADD R5, R11, 0x1, R5 ;  /* 0x000000010b057824 */ /* 0x000fe200078e0205 */
[----:B0-----:R-:W-:-:S04]  /*0bd0*/  ISETP.NE.U32.AND P0, PT, R28, RZ, PT ;  /* 0x000000ff1c00720c */ /* 0x001fc80003f05070 */
[----:B------:R-:W-:Y:S02]  /*0be0*/  ISETP.NE.AND.EX P0, PT, R29, RZ, PT, P0 ;  /* 0x000000ff1d00720c */ /* 0x000fe40003f05300 */
[----:B------:R-:W0:Y:S01]  /*0bf0*/  LDC R24, c[0x0][0x600] ;  /* 0x00018000ff187b82 */ /* 0x000e220000000800 */
[-CC-:B-1----:R-:W-:Y:S02]  /*0c00*/  SHF.R.U64 R14, R10, R12.reuse, R5.reuse ;  /* 0x0000000c0a0e7219 */ /* 0x182fe40000001205 */
[----:B------:R-:W-:-:S05]  /*0c10*/  SHF.R.U32.HI R5, RZ, R12, R5 ;  /* 0x0000000cff057219 */ /* 0x000fca0000011605 */
[----:B------:R-:W1:Y:S01]  /*0c20*/  LDC R15, c[0x0][0x648] ;  /* 0x00019200ff0f7b82 */ /* 0x000e620000000800 */
[-CC-:B--2---:R-:W-:Y:S02]  /*0c30*/  SHF.R.U64 R27, R14, R22.reuse, R5.reuse ;  /* 0x000000160e1b7219 */ /* 0x184fe40000001205 */
[----:B------:R-:W-:Y:S01]  /*0c40*/  SHF.R.U32.HI R5, RZ, R22, R5 ;  /* 0x00000016ff057219 */ /* 0x000fe20000011605 */
[----:B------:R-:W-:-:S04]  /*0c50*/  IMAD R22, R9, R20, R4 ;  /* 0x0000001409167224 */ /* 0x000fc800078e0204 */
[----:B------:R-:W2:Y:S01]  /*0c60*/  LDC R21, c[0x0][0x638] ;  /* 0x00018e00ff157b82 */ /* 0x000ea20000000800 */
[-CC-:B---3--:R-:W-:Y:S02]  /*0c70*/  SHF.R.U64 R20, R27, R26.reuse, R5.reuse ;  /* 0x0000001a1b147219 */ /* 0x188fe40000001205 */
[-C--:B------:R-:W-:Y:S02]  /*0c80*/  SHF.L.U32 R3, R3, R26.reuse, RZ ;  /* 0x0000001a03037219 */ /* 0x080fe400000006ff */
[----:B------:R-:W-:Y:S01]  /*0c90*/  SHF.R.U32.HI R5, RZ, R26, R5 ;  /* 0x0000001aff057219 */ /* 0x000fe20000011605 */
[----:B------:R-:W-:Y:S01]  /*0ca0*/  IMAD.MOV.U32 R4, RZ, RZ, R20 ;  /* 0x000000ffff047224 */ /* 0x000fe200078e0014 */
[----:B------:R-:W-:Y:S01]  /*0cb0*/  LOP3.LUT R12, RZ, R3, RZ, 0x33, !PT ;  /* 0x00000003ff0c7212 */ /* 0x000fe200078e33ff */
[----:B------:R-:W3:Y:S01]  /*0cc0*/  LDC R25, c[0x0][0x610] ;  /* 0x00018400ff197b82 */ /* 0x000ee20000000800 */
[----:B------:R-:W-:Y:S05]  /*0cd0*/  @!P0 BRA `(.L_x_10) ;  /* 0x0000000000288947 */ /* 0x000fea0003800000 */
[----:B------:R-:W4:Y:S02]  /*0ce0*/  LDC R3, c[0x0][0x64c] ;  /* 0x00019300ff037b82 */ /* 0x000f240000000800 */
[----:B----4-:R-:W-:-:S05]  /*0cf0*/  IADD3 R3, P0, R20, R3, RZ ;  /* 0x0000000314037210 */ /* 0x010fca0007f1e0ff */
        /* <DEDUP_REMOVED lines=8> */
.L_x_10:
[----:B-1----:R-:W-:Y:S01]  /*0d80*/  SHF.R.U64 R4, R4, R15, R5 ;  /* 0x0000000f04047219 */ /* 0x002fe20000001205 */
[----:B0-----:R-:W-:Y:S01]  /*0d90*/  VIADD R5, R24, 0xffffffff ;  /* 0xffffffff18057836 */ /* 0x001fe20000000000 */
[----:B------:R-:W-:Y:S02]  /*0da0*/  SHF.L.U32 R3, R23, R26, RZ ;  /* 0x0000001a17037219 */ /* 0x000fe400000006ff */
[----:B------:R-:W-:Y:S01]  /*0db0*/  LOP3.LUT R12, R27, R12, RZ, 0xc0, !PT ;  /* 0x0000000c1b0c7212 */ /* 0x000fe200078ec0ff */
[----:B------:R-:W-:Y:S01]  /*0dc0*/  IMAD.MOV R8, RZ, RZ, -R4 ;  /* 0x000000ffff087224 */ /* 0x000fe200078e0a04 */
[----:B------:R-:W-:-:S03]  /*0dd0*/  SEL R7, R7, R22, !P1 ;  /* 0x0000001607077207 */ /* 0x000fc60004800000 */
[----:B------:R-:W-:Y:S01]  /*0de0*/  IMAD R12, R3, R4, R12 ;  /* 0x00000004030c7224 */ /* 0x000fe200078e020c */
[----:B------:R-:W-:Y:S01]  /*0df0*/  LOP3.LUT R4, R14, R5, RZ, 0xc0, !PT ;  /* 0x000000050e047212 */ /* 0x000fe200078ec0ff */
[----:B--2---:R-:W-:Y:S02]  /*0e00*/  IMAD R3, R8, R21, R20 ;  /* 0x0000001508037224 */ /* 0x004fe400078e0214 */
[----:B---3--:R-:W-:Y:S02]  /*0e10*/  IMAD R7, R12, R25, R7 ;  /* 0x000000190c077224 */ /* 0x008fe400078e0207 */
[----:B------:R-:W-:Y:S02]  /*0e20*/  IMAD.MOV.U32 R5, RZ, RZ, 0x1 ;  /* 0x00000001ff057424 */ /* 0x000fe400078e00ff */
[----:B------:R-:W-:-:S03]  /*0e30*/  IMAD R4, R3, R24, R4 ;  /* 0x0000001803047224 */ /* 0x000fc600078e0204 */
[----:B------:R-:W-:Y:S02]  /*0e40*/  PRMT R3, R5, 0x7610, R3 ;  /* 0x0000761005037816 */ /* 0x000fe40000000003 */
[----:B------:R-:W-:Y:S02]  /*0e50*/  SEL R100, R4, R7, !P1 ;  /* 0x0000000704647207 */ /* 0x000fe40004800000 */
[----:B------:R-:W-:-:S07]  /*0e60*/  SEL R101, R7, R4, !P1 ;  /* 0x0000000407657207 */ /* 0x000fce0004800000 */
.L_x_8:
[----:B------:R-:W-:-:S08]  /*0e70*/  NOP ;  /* 0x0000000000007918 */ /* 0x000fd00000000000 */
[----:B------:R-:W0:Y:S02]  /*0e80*/  USETMAXREG.TRY_ALLOC.CTAPOOL UP0, 0xe8 ;  /* 0x000000e8000079c8 */ /* 0x000e240008000600 */
[----:B0-----:R-:W-:-:S13]  /*0e90*/  PLOP3.LUT P0, PT, PT, PT, UP0, 0x80, 0x0 ;  /* 0x000000000000781c */ /* 0x001fda0003f0f008 */
[----:B------:R-:W-:Y:S05]  /*0ea0*/  @!P0 BRA `(.L_x_8) ;  /* 0xfffffffc00f08947 */ /* 0x000fea000383ffff */
[----:B------:R-:W-:Y:S01]  /*0eb0*/  ULDC.64 UR4, c[0x0][0x598] ;  /* 0x0001660000047ab9 */ /* 0x000fe20000000a00 */
[----:B------:R-:W-:Y:S01]  /*0ec0*/  ULDC.64 UR36, c[0x0][0x208] ;  /* 0x0000820000247ab9 */ /* 0x000fe20000000a00 */
[----:B------:R-:W-:-:S04]  /*0ed0*/  ISETP.NE.U32.AND P0, PT, RZ, UR4, PT ;  /* 0x00000004ff007c0c */ /* 0x000fc8000bf05070 */
[----:B------:R-:W-:-:S13]  /*0ee0*/  ISETP.NE.AND.EX P0, PT, RZ, UR5, PT, P0 ;  /* 0x00000005ff007c0c */ /* 0x000fda000bf05300 */
[----:B------:R-:W-:Y:S05]  /*0ef0*/  @!P0 BRA `(.L_x_11) ;  /* 0x00000000001c8947 */ /* 0x000fea0003800000 */
[----:B------:R-:W0:Y:S02]  /*0f00*/  LDC.64 R4, c[0x0][0x598] ;  /* 0x00016600ff047b82 */ /* 0x000e240000000a00 */
[----:B0-----:R-:W2:Y:S02]  /*0f10*/  LDG.E.64 R4, desc[UR36][R4.64] ;  /* 0x0000002404047981 */ /* 0x001ea4000c1e1b00 */
[----:B--2---:R-:W-:-:S04]  /*0f20*/  ISETP.NE.U32.AND P0, PT, R4, RZ, PT ;  /* 0x000000ff0400720c */ /* 0x004fc80003f05070 */
[----:B------:R-:W-:-:S13]  /*0f30*/  ISETP.NE.AND.EX P0, PT, R5, RZ, PT, P0 ;  /* 0x000000ff0500720c */ /* 0x000fda0003f05300 */
[----:B------:R-:W-:Y:S05]  /*0f40*/  @!P0 BRA `(.L_x_11) ;  /* 0x0000000000088947 */ /* 0x000fea0003800000 */
[----:B------:R0:W5:Y:S01]  /*0f50*/  LD.E R88, desc[UR36][R4.64] ;  /* 0x0000002404587980 */ /* 0x000162000c101900 */
[----:B------:R-:W-:Y:S05]  /*0f60*/  BRA `(.L_x_12) ;  /* 0x0000000000247947 */ /* 0x000fea0003800000 */
.L_x_11:
[----:B------:R-:W-:Y:S02]  /*0f70*/  ULDC.64 UR4, c[0x0][0x588] ;  /* 0x0001620000047ab9 */ /* 0x000fe40000000a00 */
[----:B------:R-:W-:-:S04]  /*0f80*/  ISETP.NE.U32.AND P0, PT, RZ, UR4, PT ;  /* 0x00000004ff007c0c */ /* 0x000fc8000bf05070 */
[----:B------:R-:W-:-:S13]  /*0f90*/  ISETP.NE.AND.EX P0, PT, RZ, UR5, PT, P0 ;  /* 0x00000005ff007c0c */ /* 0x000fda000bf05300 */
[----:B------:R-:W-:Y:S05]  /*0fa0*/  @!P0 BRA `(.L_x_13) ;  /* 0x00000000000c8947 */ /* 0x000fea0003800000 */
[----:B------:R-:W0:Y:S02]  /*0fb0*/  LDC.64 R88, c[0x0][0x588] ;  /* 0x00016200ff587b82 */ /* 0x000e240000000a00 */
[----:B0-----:R1:W5:Y:S01]  /*0fc0*/  LDG.E R88, desc[UR36][R88.64] ;  /* 0x0000002458587981 */ /* 0x001362000c1e1900 */
[----:B------:R-:W-:Y:S05]  /*0fd0*/  BRA `(.L_x_12) ;  /* 0x0000000000087947 */ /* 0x000fea0003800000 */
.L_x_13:
[----:B------:R-:W-:Y:S02]  /*0fe0*/  ULDC UR4, c[0x0][0x580] ;  /* 0x0001600000047ab9 */ /* 0x000fe40000000800 */
[----:B------:R-:W-:-:S07]  /*0ff0*/  IMAD.U32 R88, RZ, RZ, UR4 ;  /* 0x00000004ff587e24 */ /* 0x000fce000f8e00ff */
.L_x_12:
[----:B------:R-:W-:Y:S02]  /*1000*/  ULDC.64 UR4, c[0x0][0x5a0] ;  /* 0x0001680000047ab9 */ /* 0x000fe40000000a00 */
[----:B------:R-:W-:-:S04]  /*1010*/  ISETP.NE.U32.AND P0, PT, RZ, UR4, PT ;  /* 0x00000004ff007c0c */ /* 0x000fc8000bf05070 */
[----:B------:R-:W-:-:S13]  /*1020*/  ISETP.NE.AND.EX P0, PT, RZ, UR5, PT, P0 ;  /* 0x00000005ff007c0c */ /* 0x000fda000bf05300 */
[----:B------:R-:W-:Y:S05]  /*1030*/  @!P0 BRA `(.L_x_14) ;  /* 0x00000000001c8947 */ /* 0x000fea0003800000 */
[----:B0-----:R-:W0:Y:S02]  /*1040*/  LDC.64 R4, c[0x0][0x5a0] ;  /* 0x00016800ff047b82 */ /* 0x001e240000000a00 */
[----:B0-----:R-:W2:Y:S02]  /*1050*/  LDG.E.64 R4, desc[UR36][R4.64] ;  /* 0x0000002404047981 */ /* 0x001ea4000c1e1b00 */
[----:B--2---:R-:W-:-:S04]  /*1060*/  ISETP.NE.U32.AND P0, PT, R4, RZ, PT ;  /* 0x000000ff0400720c */ /* 0x004fc80003f05070 */
[----:B------:R-:W-:-:S13]  /*1070*/  ISETP.NE.AND.EX P0, PT, R5, RZ, PT, P0 ;  /* 0x000000ff0500720c */ /* 0x000fda0003f05300 */
[----:B------:R-:W-:Y:S05]  /*1080*/  @!P0 BRA `(.L_x_14) ;  /* 0x0000000000088947 */ /* 0x000fea0003800000 */
[----:B-1----:R0:W5:Y:S01]  /*1090*/  LD.E R89, desc[UR36][R4.64] ;  /* 0x0000002404597980 */ /* 0x002162000c101900 */
[----:B------:R-:W-:Y:S05]  /*10a0*/  BRA `(.L_x_15) ;  /* 0x0000000000247947 */ /* 0x000fea0003800000 */
.L_x_14:
[----:B------:R-:W-:Y:S02]  /*10b0*/  ULDC.64 UR4, c[0x0][0x590] ;  /* 0x0001640000047ab9 */ /* 0x000fe40000000a00 */
[----:B------:R-:W-:-:S04]  /*10c0*/  ISETP.NE.U32.AND P0, PT, RZ, UR4, PT ;  /* 0x00000004ff007c0c */ /* 0x000fc8000bf05070 */
[----:B------:R-:W-:-:S13]  /*10d0*/  ISETP.NE.AND.EX P0, PT, RZ, UR5, PT, P0 ;  /* 0x00000005ff007c0c */ /* 0x000fda000bf05300 */
[----:B------:R-:W-:Y:S05]  /*10e0*/  @!P0 BRA `(.L_x_16) ;  /* 0x00000000000c8947 */ /* 0x000fea0003800000 */
[----:B0-----:R-:W1:Y:S02]  /*10f0*/  LDC.64 R4, c[0x0][0x590] ;  /* 0x00016400ff047b82 */ /* 0x001e640000000a00 */
[----:B-1----:R1:W5:Y:S01]  /*1100*/  LDG.E R89, desc[UR36][R4.64] ;  /* 0x0000002404597981 */ /* 0x002362000c1e1900 */
[----:B------:R-:W-:Y:S05]  /*1110*/  BRA `(.L_x_15) ;  /* 0x0000000000087947 */ /* 0x000fea0003800000 */
.L_x_16:
[----:B------:R-:W-:Y:S02]  /*1120*/  ULDC UR4, c[0x0][0x584] ;  /* 0x0001610000047ab9 */ /* 0x000fe40000000800 */
[----:B-1----:R-:W-:-:S07]  /*1130*/  IMAD.U32 R89, RZ, RZ, UR4 ;  /* 0x00000004ff597e24 */ /* 0x002fce000f8e00ff */
.L_x_15:
[----:B------:R-:W-:-:S13]  /*1140*/  LOP3.LUT P0, RZ, R3, 0xff, RZ, 0xc0, !PT ;  /* 0x000000ff03ff7812 */ /* 0x000fda000780c0ff */
[----:B------:R-:W-:Y:S05]  /*1150*/  @!P0 EXIT ;  /* 0x000000000000894d */ /* 0x000fea0003800000 */
[----:B------:R-:W2:Y:S01]  /*1160*/  LDC R92, c[0x0][0x658] ;  /* 0x00019600ff5c7b82 */ /* 0x000ea20000000800 */
[----:B------:R-:W-:Y:S01]  /*1170*/  ULDC.64 UR6, c[0x0][0x288] ;  /* 0x0000a20000067ab9 */ /* 0x000fe20000000a00 */
[----:B------:R-:W-:Y:S01]  /*1180*/  LOP3.LUT R6, R6, 0x1, RZ, 0xc0, !PT ;  /* 0x0000000106067812 */ /* 0x000fe200078ec0ff */
[----:B------:R-:W-:Y:S01]  /*1190*/  UIADD3 UR4, UR7, 0x7f, URZ ;  /* 0x0000007f07047890 */ /* 0x000fe2000fffe03f */
[----:B------:R-:W-:Y:S01]  /*11a0*/  SHF.R.U32.HI R3, RZ, 0x2, R94 ;  /* 0x00000002ff037819 */ /* 0x000fe2000001165e */
[----:B01----:R-:W-:Y:S01]  /*11b0*/  IMAD.MOV.U32 R5, RZ, RZ, -0x1 ;  /* 0xffffffffff057424 */ /* 0x003fe200078e00ff */
[----:B------:R-:W-:Y:S01]  /*11c0*/  SHF.R.U32.HI R0, RZ, 0x1, R0 ;  /* 0x00000001ff007819 */ /* 0x000fe20000011600 */
[----:B------:R-:W-:Y:S01]  /*11d0*/  USHF.R.S32.HI UR5, URZ, 0x1f, UR4 ;  /* 0x0000001f3f057899 */ /* 0x000fe20008011404 */
[----:B------:R-:W0:Y:S01]  /*11e0*/  LDC.64 R90, c[0x0][0x5c8] ;  /* 0x00017200ff5a7b82 */ /* 0x000e220000000a00 */
[----:B------:R-:W-:Y:S01]  /*11f0*/  IMAD.SHL.U32 R22, R6, 0x40, RZ ;  /* 0x0000004006167824 */ /* 0x000fe200078e00ff */
[----:B------:R-:W-:Y:S01]  /*1200*/  LOP3.LUT R3, R3, 0x7, RZ, 0xc0, !PT ;  /* 0x0000000703037812 */ /* 0x000fe200078ec0ff */
[----:B------:R-:W-:Y:S01]  /*1210*/  ULEA.HI UR5, UR5, UR4, URZ, 0x7 ;  /* 0x0000000405057291 */ /* 0x000fe2000f8f383f */
[----:B------:R-:W-:Y:S01]  /*1220*/  LOP3.LUT R0, R0, 0x30, RZ, 0xc0, !PT ;  /* 0x0000003000007812 */ /* 0x000fe200078ec0ff */
[----:B------:R-:W-:Y:S01]  /*1230*/  IMAD.MOV.U32 R7, RZ, RZ, 0x1 ;  /* 0x00000001ff077424 */ /* 0x000fe200078e00ff */
[--C-:B------:R-:W-:Y:S01]  /*1240*/  LOP3.LUT R22, R22, 0x40, R3.reuse, 0xe2, !PT ;  /* 0x0000004016167812 */ /* 0x100fe200078ee203 */
[----:B------:R-:W-:Y:S01]  /*1250*/  USHF.R.S32.HI UR43, URZ, 0x7, UR5 ;  /* 0x000000073f2b7899 */ /* 0x000fe20008011405 */
[----:B------:R-:W1:Y:S01]  /*1260*/  LDC R96, c[0x0][0x600] ;  /* 0x00018000ff607b82 */ /* 0x000e620000000800 */
[----:B------:R-:W-:Y:S01]  /*1270*/  IADD3 R3, RZ, -R0, -R3 ;  /* 0x80000000ff037210 */ /* 0x000fe20007ffe803 */
[----:B------:R-:W-:Y:S01]  /*1280*/  IMAD.U32 R4, RZ, RZ, UR6 ;  /* 0x00000006ff047e24 */ /* 0x000fe2000f8e00ff */
[C---:B------:R-:W-:Y:S01]  /*1290*/  LOP3.LUT R93, R94.reuse, 0x3, RZ, 0xc0, !PT ;  /* 0x000000035e5d7812 */ /* 0x040fe200078ec0ff */
[----:B------:R-:W-:Y:S01]  /*12a0*/  UISETP.LT.AND UP0, UPT, UR43, 0x1, UPT ;  /* 0x000000012b00788c */ /* 0x000fe2000bf01270 */
[----:B------:R-:W-:Y:S01]  /*12b0*/  LOP3.LUT R95, R94, 0x80, RZ, 0xc0, !PT ;  /* 0x000000805e5f7812 */ /* 0x000fe200078ec0ff */
[----:B------:R-:W-:Y:S01]  /*12c0*/  IMAD R3, R6, -0x40, R3 ;  /* 0xffffffc006037824 */ /* 0x000fe200078e0203 */
[----:B------:R-:W-:Y:S01]  /*12d0*/  ULDC UR4, c[0x0][0x284] ;  /* 0x0000a10000047ab9 */ /* 0x000fe20000000800 */
[----:B--2---:R-:W-:Y:S01]  /*12e0*/  SHF.L.U32 R5, R5, R92, RZ ;  /* 0x0000005c05057219 */ /* 0x004fe200000006ff */
[----:B------:R-:W-:Y:S01]  /*12f0*/  USEL UR44, UR43, 0x1, UP0 ;  /* 0x000000012b2c7887 */ /* 0x000fe20008000000 */
[----:B------:R-:W-:Y:S01]  /*1300*/  IMAD R93, R93, -0x2, R4 ;  /* 0xfffffffe5d5d7824 */ /* 0x000fe200078e0204 */
[----:B------:R-:W-:Y:S01]  /*1310*/  LOP3.LUT R22, R22, R0, RZ, 0xfc, !PT ;  /* 0x0000000016167212 */ /* 0x000fe200078efcff */
[----:B------:R-:W-:Y:S01]  /*1320*/  IMAD.SHL.U32 R94, R94, 0x2, RZ ;  /* 0x000000025e5e7824 */ /* 0x000fe200078e00ff */
[----:B------:R-:W-:Y:S01]  /*1330*/  SHF.L.U32 R92, R7, R92, RZ ;  /* 0x0000005c075c7219 */ /* 0x000fe200000006ff */
[----:B------:R-:W-:Y:S01]  /*1340*/  VIADD R98, R3, UR4 ;  /* 0x0000000403627c36 */ /* 0x000fe20008000000 */
[----:B------:R-:W-:Y:S01]  /*1350*/  LOP3.LUT R103, R18, 0x1, RZ, 0xfc, !PT ;  /* 0x0000000112677812 */ /* 0x000fe200078efcff */
[----:B------:R-:W-:Y:S01]  /*1360*/  IMAD.MOV.U32 R23, RZ, RZ, RZ ;  /* 0x000000ffff177224 */ /* 0x000fe200078e00ff */
[C---:B0-----:R-:W-:Y:S01]  /*1370*/  SHF.L.U64.HI R91, R90.reuse, 0x3, R91 ;  /* 0x000000035a5b7819 */ /* 0x041fe2000001025b */
[----:B------:R-:W-:Y:S01]  /*1380*/  IMAD.SHL.U32 R90, R90, 0x8, RZ ;  /* 0x000000085a5a7824 */ /* 0x000fe200078e00ff */
[----:B------:R-:W-:Y:S01]  /*1390*/  SHF.R.U32.HI R95, RZ, 0x7, R95 ;  /* 0x00000007ff5f7819 */ /* 0x000fe2000001165f */
[----:B------:R-:W-:Y:S01]  /*13a0*/  UIADD3 UR44, UR43, -UR44, URZ ;  /* 0x8000002c2b2c7290 */ /* 0x000fe2000fffe03f */
[----:B------:R-:W-:Y:S01]  /*13b0*/  LOP3.LUT R97, RZ, R5, RZ, 0x33, !PT ;  /* 0x00000005ff617212 */ /* 0x000fe200078e33ff */
[----:B------:R-:W-:Y:S01]  /*13c0*/  UMOV UR40, URZ ;  /* 0x0000003f00287c82 */ /* 0x000fe20008000000 */
[----:B------:R-:W-:Y:S01]  /*13d0*/  UMOV UR42, URZ ;  /* 0x0000003f002a7c82 */ /* 0x000fe20008000000 */
[----:B-1----:R-:W-:-:S08]  /*13e0*/  VIADD R96, R96, 0xffffffff ;  /* 0xffffffff60607836 */ /* 0x002fd00000000000 */
.L_x_162:
[----:B0-----:R-:W0:Y:S01]  /*13f0*/  SHFL.IDX PT, R0, R95, RZ, 0x1f ;  /* 0x00001fff5f007589 */ /* 0x001e2200000e0000 */
[----:B-1----:R-:W1:Y:S01]  /*1400*/  S2UR UR7, SR_CgaCtaId ;  /* 0x00000000000779c3 */ /* 0x002e620000008800 */
[----:B------:R-:W-:Y:S01]  /*1410*/  UMOV UR6, 0x400 ;  /* 0x0000040000067882 */ /* 0x000fe20000000000 */
[----:B0-----:R-:W-:Y:S01]  /*1420*/  R2UR UR4, R0 ;  /* 0x00000000000472ca */ /* 0x001fe200000e0000 */
[----:B-1----:R-:W-:-:S12]  /*1430*/  ULEA UR6, UR7, UR6, 0x18 ;  /* 0x0000000607067291 */ /* 0x002fd8000f8ec03f */
[----:B------:R-:W-:-:S04]  /*1440*/  ULEA.HI UR5, UR4, UR4, URZ, 0x1 ;  /* 0x0000000404057291 */ /* 0x000fc8000f8f083f */
[----:B------:R-:W-:-:S04]  /*1450*/  ULOP3.LUT UR5, UR5, 0x7fffe, URZ, 0xc0, !UPT ;  /* 0x0007fffe05057892 */ /* 0x000fc8000f8ec03f */
[----:B------:R-:W-:-:S03]  /*1460*/  UIADD3 UR5, UR4, -UR5, URZ ;  /* 0x8000000504057290 */ /* 0x000fc6000fffe03f */
[----:B------:R-:W-:Y:S01]  /*1470*/  ULDC UR4, c[0x0][0x28c] ;  /* 0x0000a30000047ab9 */ /* 0x000fe20000000800 */
[----:B------:R-:W-:Y:S01]  /*1480*/  ULEA UR5, UR5, UR6, 0xd ;  /* 0x0000000605057291 */ /* 0x000fe2000f8e683f */
[----:B------:R-:W-:-:S03]  /*1490*/  ISETP.LT.AND P0, PT, RZ, UR4, PT ;  /* 0x00000004ff007c0c */ /* 0x000fc6000bf01270 */
[----:B------:R-:W-:-:S04]  /*14a0*/  UIADD3 UR5, UR5, 0x100, URZ ;  /* 0x0000010005057890 */ /* 0x000fc8000fffe03f */
[----:B------:R-:W-:-:S04]  /*14b0*/  USHF.R.U32.HI UR5, URZ, 0x4, UR5 ;  /* 0x000000043f057899 */ /* 0x000fc80008011605 */
[----:B------:R-:W-:-:S04]  /*14c0*/  ULOP3.LUT UR5, UR5, 0x3fff, URZ, 0xc0, !UPT ;  /* 0x00003fff05057892 */ /* 0x000fc8000f8ec03f */
[----:B------:R-:W-:Y:S01]  /*14d0*/  ULOP3.LUT UR45, UR5, 0x10000, URZ, 0xfc, !UPT ;  /* 0x00010000052d7892 */ /* 0x000fe2000f8efc3f */
[----:B--2345:R-:W-:Y:S11]  /*14e0*/  @P0 BRA `(.L_x_17) ;  /* 0x0000000000400947 */ /* 0x03cff60003800000 */
[----:B------:R-:W-:Y:S01]  /*14f0*/  MOV R0, 0x0 ;  /* 0x0000000000007802 */ /* 0x000fe20000000f00 */
[----:B------:R-:W-:Y:S01]  /*1500*/  ULDC.64 UR4, c[0x4][0x68] ;  /* 0x01001a0000047ab9 */ /* 0x000fe20000000a00 */
[----:B------:R-:W-:Y:S01]  /*1510*/  ULDC.64 UR6, c[0x4][0x8] ;  /* 0x0100020000067ab9 */ /* 0x000fe20000000a00 */
[----:B------:R-:W-:Y:S01]  /*1520*/  IMAD.U32 R4, RZ, RZ, UR4 ;  /* 0x00000004ff047e24 */ /* 0x000fe2000f8e00ff */
[----:B------:R0:W1:Y:S01]  /*1530*/  LDC.64 R14, c[0x4][R0] ;  /* 0x01000000000e7b82 */ /* 0x0000620000000a00 */
[----:B------:R-:W-:Y:S01]  /*1540*/  IMAD.U32 R5, RZ, RZ, UR5 ;  /* 0x00000005ff057e24 */ /* 0x000fe2000f8e00ff */
[----:B------:R-:W-:Y:S01]  /*1550*/  ULDC.64 UR4, c[0x4][0x70] ;  /* 0x01001c0000047ab9 */ /* 0x000fe20000000a00 */
[----:B------:R-:W-:Y:S02]  /*1560*/  IMAD.U32 R10, RZ, RZ, UR6 ;  /* 0x00000006ff0a7e24 */ /* 0x000fe4000f8e00ff */
[----:B------:R-:W-:Y:S02]  /*1570*/  IMAD.U32 R6, RZ, RZ, UR4 ;  /* 0x00000004ff067e24 */ /* 0x000fe4000f8e00ff */
[----:B------:R-:W-:-:S02]  /*1580*/  IMAD.U32 R7, RZ, RZ, UR5 ;  /* 0x00000005ff077e24 */ /* 0x000fc4000f8e00ff */
[----:B------:R-:W-:Y:S02]  /*1590*/  IMAD.U32 R11, RZ, RZ, UR7 ;  /* 0x00000007ff0b7e24 */ /* 0x000fe4000f8e00ff */
[----:B------:R-:W-:Y:S02]  /*15a0*/  IMAD.MOV.U32 R8, RZ, RZ, 0x1e1 ;  /* 0x000001e1ff087424 */ /* 0x000fe400078e00ff */
[----:B------:R-:W-:Y:S02]  /*15b0*/  IMAD.MOV.U32 R12, RZ, RZ, 0x1 ;  /* 0x00000001ff0c7424 */ /* 0x000fe400078e00ff */
[----:B0-----:R-:W-:-:S07]  /*15c0*/  IMAD.MOV.U32 R13, RZ, RZ, RZ ;  /* 0x000000ffff0d7224 */ /* 0x001fce00078e00ff */
[----:B------:R-:W-:-:S07]  /*15d0*/  LEPC R20, `(.L_x_17) ;  /* 0x000000001014794e */ /* 0x000fce0000000000 */
[----:B-1---5:R-:W-:Y:S05]  /*15e0*/  CALL.ABS.NOINC R14 ;  /* 0x000000000e007343 */ /* 0x022fea0003c00000 */
.L_x_17:
[----:B------:R-:W-:-:S13]  /*15f0*/  ISETP.NE.AND P0, PT, R103, 0x3, PT ;  /* 0x000000036700780c */ /* 0x000fda0003f05270 */
[----:B------:R-:W-:Y:S05]  /*1600*/  @!P0 BRA `(.L_x_18) ;  /* 0x0000000000048947 */ /* 0x000fea0003800000 */
[----:B------:R-:W-:Y:S01]  /*1610*/  BPT.TRAP 0x1 ;  /* 0x000000040000795c */ /* 0x000fe20000300000 */
.L_x_18:
[----:B------:R-:W0:Y:S01]  /*1620*/  S2UR UR5, SR_CgaCtaId ;  /* 0x00000000000579c3 */ /* 0x000e220000008800 */
[----:B------:R-:W-:Y:S01]  /*1630*/  UMOV UR4, 0x400 ;  /* 0x0000040000047882 */ /* 0x000fe20000000000 */
[----:B------:R-:W-:Y:S02]  /*1640*/  IMAD.U32 R0, RZ, RZ, UR40 ;  /* 0x00000028ff007e24 */ /* 0x000fe4000f8e00ff */
[----:B------:R-:W-:-:S03]  /*1650*/  IMAD.U32 R3, RZ, RZ, UR42 ;  /* 0x0000002aff037e24 */ /* 0x000fc6000f8e00ff */
[----:B------:R-:W-:Y:S01]  /*1660*/  SHF.L.U32 R0, R0, 0x1f, RZ ;  /* 0x0000001f00007819 */ /* 0x000fe200000006ff */
[----:B0-----:R-:W-:-:S06]  /*1670*/  ULEA UR4, UR5, UR4, 0x18 ;  /* 0x0000000405047291 */ /* 0x001fcc000f8ec03f */
[----:B------:R-:W-:-:S04]  /*1680*/  IMAD.U32 R6, RZ, RZ, UR4 ;  /* 0x00000004ff067e24 */ /* 0x000fc8000f8e00ff */
[----:B------:R-:W-:-:S04]  /*1690*/  IMAD R3, R3, 0x8, R6 ;  /* 0x0000000803037824 */ /* 0x000fc800078e0206 */
[----:B------:R0:W1:Y:S01]  /*16a0*/  SYNCS.PHASECHK.TRANS64.TRYWAIT P1, [R3+URZ], R0 ;  /* 0x00000000030075a7 */ /* 0x000062000802017f */
[----:B------:R-:W-:Y:S05]  /*16b0*/  @!P0 BRA `(.L_x_19) ;  /* 0x0000000000048947 */ /* 0x000fea0003800000 */
[----:B------:R-:W-:Y:S01]  /*16c0*/  BPT.TRAP 0x1 ;  /* 0x000000040000795c */ /* 0x000fe20000300000 */
.L_x_19:
[----:B------:R-:W-:-:S05]  /*16d0*/  IMAD.U32 R4, RZ, RZ, UR44 ;  /* 0x0000002cff047e24 */ /* 0x000fca000f8e00ff */
[----:B------:R-:W-:Y:S01]  /*16e0*/  ISETP.GE.AND P2, PT, R4, 0x1, PT ;  /* 0x000000010400780c */ /* 0x000fe20003f46270 */
[----:B-1----:R-:W-:-:S12]  /*16f0*/  @P1 BRA `(.L_x_20) ;  /* 0x0000000000081947 */ /* 0x002fd80003800000 */
[----:B------:R-:W1:Y:S02]  /*1700*/  SYNCS.PHASECHK.TRANS64.TRYWAIT P1, [R3+URZ], R0 ;  /* 0x00000000030075a7 */ /* 0x000e64000802017f */
[----:B-1----:R-:W-:Y:S05]  /*1710*/  @!P1 BRA `(.L_x_21) ;  /* 0x00000068004c9947 */ /* 0x002fea0003800000 */
.L_x_20:
[----:B------:R-:W-:Y:S05]  /*1720*/  WARPSYNC.ALL ;  /* 0x0000000000007948 */ /* 0x000fea0003800000 */
[----:B------:R-:W-:Y:S01]  /*1730*/  R2UR UR4, R6 ;  /* 0x00000000060472ca */ /* 0x000fe200000e0000 */
[----:B------:R-:W-:Y:S01]  /*1740*/  ULEA UR5, UR42, UR45, 0xb ;  /* 0x0000002d2a057291 */ /* 0x000fe2000f8e583f */
[----:B------:R-:W-:Y:S01]  /*1750*/  WARPGROUP.ARRIVE ;  /* 0x00000000000079c5 */ /* 0x000fe20000000000 */
[----:B------:R-:W-:Y:S01]  /*1760*/  UMOV UR9, 0x40000040 ;  /* 0x4000004000097882 */ /* 0x000fe20000000000 */
[----:B------:R-:W-:-:S04]  /*1770*/  UMOV UR11, 0x40000040 ;  /* 0x40000040000b7882 */ /* 0x000fc80000000000 */
[----:B------:R-:W-:-:S05]  /*1780*/  UMOV UR8, UR5 ;  /* 0x0000000500087c82 */ /* 0x000fca0008000000 */
[----:B------:R-:W-:-:S04]  /*1790*/  UIADD3 UR4, UR4, 0x18100, URZ ;  /* 0x0001810004047890 */ /* 0x000fc8000fffe03f */
[----:B------:R-:W-:-:S04]  /*17a0*/  USHF.R.U32.HI UR4, URZ, 0x4, UR4 ;  /* 0x000000043f047899 */ /* 0x000fc80008011604 */
[----:B------:R-:W-:-:S04]  /*17b0*/  ULOP3.LUT UR4, UR4, 0x3fff, URZ, 0xc0, !UPT ;  /* 0x00003fff04047892 */ /* 0x000fc8000f8ec03f */
[----:B------:R-:W-:-:S04]  /*17c0*/  ULOP3.LUT UR4, UR4, 0x10000, URZ, 0xfc, !UPT ;  /* 0x0001000004047892 */ /* 0x000fc8000f8efc3f */
[----:B------:R-:W-:-:S07]  /*17d0*/  ULEA UR6, UR42, UR4, 0xb ;  /* 0x000000042a067291 */ /* 0x000fce000f8e583f */
[----:B------:R-:W-:Y:S02]  /*17e0*/  UMOV UR10, UR6 ;  /* 0x00000006000a7c82 */ /* 0x000fe40008000000 */
[----:B------:R-:W-:Y:S01]  /*17f0*/  HGMMA.64x128x16.F32 R24, gdesc[UR8], RZ, !UPT, gsb0 ;  /* 0x01e00000081879f0 */ /* 0x000fe2000c0008ff */
[----:B------:R-:W-:Y:S02]  /*1800*/  UIADD3 UR8, UR5, 0x2, URZ ;  /* 0x0000000205087890 */ /* 0x000fe4000fffe03f */
[----:B------:R-:W-:Y:S01]  /*1810*/  UIADD3 UR10, UR6, 0x2, URZ ;  /* 0x00000002060a7890 */ /* 0x000fe2000fffe03f */
[----:B------:R-:W-:Y:S01]  /*1820*/  UMOV UR9, 0x40000040 ;  /* 0x4000004000097882 */ /* 0x000fe20000000000 */
[----:B------:R-:W-:Y:S01]  /*1830*/  UMOV UR11, 0x40000040 ;  /* 0x40000040000b7882 */ /* 0x000fe20000000000 */
[----:B------:R-:W-:Y:S02]  /*1840*/  WARPGROUP.DEPBAR.LE gsb0, 0x0 ;  /* 0x00008000000079c5 */ /* 0x000fe40000010000 */
[----:B------:R-:W-:-:S06]  /*1850*/  WARPGROUP.ARRIVE ;  /* 0x00000000000079c5 */ /* 0x000fcc0000000000 */
[----:B------:R-:W-:Y:S01]  /*1860*/  HGMMA.64x128x16.F32 R24, gdesc[UR8], R24, gsb0 ;  /* 0x01e00000081879f0 */ /* 0x000fe20008000818 */
        /* <DEDUP_REMOVED lines=41> */
[----:B------:R-:W-:Y:S03]  /*1b00*/  HGMMA.64x128x16.F32 R24, gdesc[UR8], R24, gsb0 ;  /* 0x01e00000081879f0 */ /* 0x000fe60008000818 */
[----:B------:R-:W-:Y:S02]  /*1b10*/  WARPGROUP.DEPBAR.LE gsb0, 0x0 ;  /* 0x00008000000079c5 */ /* 0x000fe40000010000 */
[----:B------:R-:W-:Y:S05]  /*1b20*/  @!P2 BRA `(.L_x_22) ;  /* 0x000000040098a947 */ /* 0x000fea0003800000 */
[----:B------:R-:W-:Y:S01]  /*1b30*/  UIADD3 UR5, UR42, 0x1, URZ ;  /* 0x000000012a057890 */ /* 0x000fe2000fffe03f */
[----:B01----:R-:W-:Y:S02]  /*1b40*/  IMAD.U32 R0, RZ, RZ, UR44 ;  /* 0x0000002cff007e24 */ /* 0x003fe4000f8e00ff */
[----:B------:R-:W-:Y:S01]  /*1b50*/  IMAD.U32 R3, RZ, RZ, UR42 ;  /* 0x0000002aff037e24 */ /* 0x000fe2000f8e00ff */
[----:B------:R-:W-:-:S04]  /*1b60*/  UISETP.NE.AND UP0, UPT, UR5, 0x3, UPT ;  /* 0x000000030500788c */ /* 0x000fc8000bf05270 */
[----:B------:R-:W-:Y:S02]  /*1b70*/  USEL UR6, URZ, 0x1, UP0 ;  /* 0x000000013f067887 */ /* 0x000fe40008000000 */
[----:B------:R-:W-:Y:S02]  /*1b80*/  USEL UR5, UR5, URZ, UP0 ;  /* 0x0000003f05057287 */ /* 0x000fe40008000000 */
[----:B------:R-:W-:-:S06]  /*1b90*/  ULOP3.LUT UR6, UR40, UR6, URZ, 0x3c, !UPT ;  /* 0x0000000628067292 */ /* 0x000fcc000f8e3c3f */
[----:B------:R-:W-:-:S07]  /*1ba0*/  IMAD.U32 R7, RZ, RZ, UR6 ;  /* 0x00000006ff077e24 */ /* 0x000fce000f8e00ff */
.L_x_29:
[----:B------:R-:W-:Y:S05]  /*1bb0*/  @!P0 BRA `(.L_x_23) ;  /* 0x0000000000048947 */ /* 0x000fea0003800000 */
[----:B------:R-:W-:Y:S01]  /*1bc0*/  BPT.TRAP 0x1 ;  /* 0x000000040000795c */ /* 0x000fe20000300000 */
.L_x_23:
[----:B------:R-:W0:Y:S01]  /*1bd0*/  S2UR UR7, SR_CgaCtaId ;  /* 0x00000000000779c3 */ /* 0x000e220000008800 */
[----:B------:R-:W-:Y:S01]  /*1be0*/  UMOV UR6, 0x400 ;  /* 0x0000040000067882 */ /* 0x000fe20000000000 */
[----:B------:R-:W-:Y:S01]  /*1bf0*/  IMAD.U32 R5, RZ, RZ, UR5 ;  /* 0x00000005ff057e24 */ /* 0x000fe2000f8e00ff */
[----:B------:R-:W-:Y:S01]  /*1c00*/  SHF.L.U32 R4, R7, 0x1f, RZ ;  /* 0x0000001f07047819 */ /* 0x000fe200000006ff */
[----:B0-----:R-:W-:-:S06]  /*1c10*/  ULEA UR6, UR7, UR6, 0x18 ;  /* 0x0000000607067291 */ /* 0x001fcc000f8ec03f */
[----:B------:R-:W-:-:S04]  /*1c20*/  IMAD.U32 R6, RZ, RZ, UR6 ;  /* 0x00000006ff067e24 */ /* 0x000fc8000f8e00ff */
[----:B------:R-:W-:-:S04]  /*1c30*/  IMAD R5, R5, 0x8, R6 ;  /* 0x0000000805057824 */ /* 0x000fc800078e0206 */
[----:B------:R0:W1:Y:S01]  /*1c40*/  SYNCS.PHASECHK.TRANS64.TRYWAIT P1, [R5+URZ], R4 ;  /* 0x00000004050075a7 */ /* 0x000062000802017f */
[----:B------:R-:W-:Y:S05]  /*1c50*/  @!P0 BRA `(.L_x_24) ;  /* 0x0000000000048947 */ /* 0x000fea0003800000 */
[----:B------:R-:W-:Y:S01]  /*1c60*/  BPT.TRAP 0x1 ;  /* 0x000000040000795c */ /* 0x000fe20000300000 */
.L_x_24:
[----:B-1----:R-:W-:Y:S05]  /*1c70*/  @P1 BRA `(.L_x_25) ;  /* 0x0000000000081947 */ /* 0x002fea0003800000 */
[----:B------:R-:W1:Y:S02]  /*1c80*/  SYNCS.PHASECHK.TRANS64.TRYWAIT P1, [R5+URZ], R4 ;  /* 0x00000004050075a7 */ /* 0x000e64000802017f */
[----:B-1----:R-:W-:Y:S05]  /*1c90*/  @!P1 BRA `(.L_x_26) ;  /* 0x0000006400009947 */ /* 0x002fea0003800000 */
.L_x_25:
[----:B------:R-:W-:Y:S01]  /*1ca0*/  ULEA UR6, UR5, UR45, 0xb ;  /* 0x0000002d05067291 */ /* 0x000fe2000f8e583f */
[----:B------:R-:W-:Y:S01]  /*1cb0*/  WARPGROUP.ARRIVE ;  /* 0x00000000000079c5 */ /* 0x000fe20000000000 */
[----:B------:R-:W-:Y:S01]  /*1cc0*/  ULEA UR7, UR5, UR4, 0xb ;  /* 0x0000000405077291 */ /* 0x000fe2000f8e583f */
[----:B------:R-:W-:Y:S01]  /*1cd0*/  UMOV UR9, 0x40000040 ;  /* 0x4000004000097882 */ /* 0x000fe20000000000 */
[----:B------:R-:W-:-:S03]  /*1ce0*/  UMOV UR11, 0x40000040 ;  /* 0x40000040000b7882 */ /* 0x000fc60000000000 */
[----:B------:R-:W-:Y:S02]  /*1cf0*/  UMOV UR8, UR6 ;  /* 0x0000000600087c82 */ /* 0x000fe40008000000 */
[----:B------:R-:W-:Y:S02]  /*1d00*/  UMOV UR10, UR7 ;  /* 0x00000007000a7c82 */ /* 0x000fe40008000000 */
[----:B------:R-:W-:Y:S01]  /*1d10*/  HGMMA.64x128x16.F32 R24, gdesc[UR8], R24, gsb0 ;  /* 0x01e00000081879f0 */ /* 0x000fe20008000818 */
[----:B------:R-:W-:Y:S02]  /*1d20*/  UIADD3 UR8, UR6, 0x2, URZ ;  /* 0x0000000206087890 */ /* 0x000fe4000fffe03f */
[----:B------:R-:W-:Y:S01]  /*1d30*/  UIADD3 UR10, UR7, 0x2, URZ ;  /* 0x00000002070a7890 */ /* 0x000fe2000fffe03f */
[----:B------:R-:W-:Y:S01]  /*1d40*/  UMOV UR9, 0x40000040 ;  /* 0x4000004000097882 */ /* 0x000fe20000000000 */
[----:B------:R-:W-:Y:S01]  /*1d50*/  UMOV UR11, 0x40000040 ;  /* 0x40000040000b7882 */ /* 0x000fe20000000000 */
[----:B------:R-:W-:-:S02]  /*1d60*/  WARPGROUP.DEPBAR.LE gsb0, 0x0 ;  /* 0x00008000000079c5 */ /* 0x000fc40000010000 */
        /* <DEDUP_REMOVED lines=46> */
[----:B------:R-:W-:Y:S01]  /*2050*/  BPT.TRAP 0x1 ;  /* 0x000000040000795c */ /* 0x000fe20000300000 */
.L_x_27:
[----:B------:R-:W-:-:S13]  /*2060*/  ISETP.NE.AND P1, PT, R102, RZ, PT ;  /* 0x000000ff6600720c */ /* 0x000fda0003f25270 */
[----:B01----:R-:W-:-:S04]  /*2070*/  @P1 IMAD R4, R3, 0x8, R6 ;  /* 0x0000000803041824 */ /* 0x003fc800078e0206 */
[----:B------:R-:W-:-:S05]  /*2080*/  @P1 VIADD R4, R4, 0x18 ;  /* 0x0000001804041836 */ /* 0x000fca0000000000 */
[----:B------:R-:W-:-:S04]  /*2090*/  @P1 PRMT R4, R19, 0x654, R4 ;  /* 0x0000065413041816 */ /* 0x000fc80000000004 */
[----:B------:R0:W-:Y:S01]  /*20a0*/  @P1 SYNCS.ARRIVE.TRANS64.RED.A1T0 RZ, [R4+URZ], RZ ;  /* 0x000000ff04ff19a7 */ /* 0x0001e2000810043f */
[----:B------:R-:W-:-:S13]  /*20b0*/  ISETP.GT.U32.AND P1, PT, R18, 0x1, PT ;  /* 0x000000011200780c */ /* 0x000fda0003f24070 */
[----:B0-----:R-:W-:Y:S05]  /*20c0*/  @P1 BRA `(.L_x_28) ;  /* 0x0000000000041947 */ /* 0x001fea0003800000 */
[----:B------:R-:W-:Y:S01]  /*20d0*/  BPT.TRAP 0x1 ;  /* 0x000000040000795c */ /* 0x000fe20000300000 */
.L_x_28:
[----:B------:R-:W-:Y:S01]  /*20e0*/  UIADD3 UR5, UR5, 0x1, URZ ;  /* 0x0000000105057890 */ /* 0x000fe2000fffe03f */
[C---:B------:R-:W-:Y:S01]  /*20f0*/  ISETP.GT.AND P2, PT, R0.reuse, 0x1, PT ;  /* 0x000000010000780c */ /* 0x040fe20003f44270 */
[----:B------:R-:W-:Y:S02]  /*2100*/  VIADD R3, R3, 0x1 ;  /* 0x0000000103037836 */ /* 0x000fe40000000000 */
[----:B------:R-:W-:Y:S01]  /*2110*/  UISETP.NE.AND UP0, UPT, UR5, 0x3, UPT ;  /* 0x000000030500788c */ /* 0x000fe2000bf05270 */
[----:B------:R-:W-:Y:S02]  /*2120*/  VIADD R0, R0, 0xffffffff ;  /* 0xffffffff00007836 */ /* 0x000fe40000000000 */
[C---:B------:R-:W-:Y:S01]  /*2130*/  ISETP.NE.AND P1, PT, R3.reuse, 0x3, PT ;  /* 0x000000030300780c */ /* 0x040fe20003f25270 */
[----:B------:R-:W-:Y:S02]  /*2140*/  USEL UR6, URZ, 0x1, UP0 ;  /* 0x000000013f067887 */ /* 0x000fe40008000000 */
[----:B------:R-:W-:Y:S01]  /*2150*/  USEL UR5, UR5, URZ, UP0 ;  /* 0x0000003f05057287 */ /* 0x000fe20008000000 */
[----:B------:R-:W-:-:S03]  /*2160*/  SEL R3, R3, RZ, P1 ;  /* 0x000000ff03037207 */ /* 0x000fc60000800000 */
[----:B------:R-:W-:Y:S01]  /*2170*/  LOP3.LUT R7, R7, UR6, RZ, 0x3c, !PT ;  /* 0x0000000607077c12 */ /* 0x000fe2000f8e3cff */
[----:B------:R-:W-:Y:S07]  /*2180*/  @P2 BRA `(.L_x_29) ;  /* 0xfffffff800882947 */ /* 0x000fee000383ffff */
.L_x_22:
[----:B01----:R-:W0:Y:S02]  /*2190*/  LDC R0, c[0x0][0x28c] ;  /* 0x0000a300ff007b82 */ /* 0x003e240000000800 */
[----:B0-----:R-:W-:-:S13]  /*21a0*/  ISETP.GE.AND P1, PT, R0, 0x1, PT ;  /* 0x000000010000780c */ /* 0x001fda0003f26270 */
[----:B------:R-:W-:Y:S05]  /*21b0*/  @!P1 BRA `(.L_x_30) ;  /* 0x0000000000449947 */ /* 0x000fea0003800000 */
[----:B------:R-:W-:Y:S05]  /*21c0*/  @!P0 BRA `(.L_x_31) ;  /* 0x0000000000048947 */ /* 0x000fea0003800000 */
[----:B------:R-:W-:Y:S01]  /*21d0*/  BPT.TRAP 0x1 ;  /* 0x000000040000795c */ /* 0x000fe20000300000 */
.L_x_31:
[----:B------:R-:W-:-:S13]  /*21e0*/  ISETP.NE.AND P0, PT, R102, RZ, PT ;  /* 0x000000ff6600720c */ /* 0x000fda0003f05270 */
[----:B------:R-:W-:-:S05]  /*21f0*/  VOTEU.ANY UP0, P0 ;  /* 0x00000000003f7886 */ /* 0x000fca0000000100 */
[----:B------:R-:W-:-:S06]  /*2200*/  @UP0 UIADD3 UR4, UR44, UR42, URZ ;  /* 0x0000002a2c040290 */ /* 0x000fcc000fffe03f */
[----:B------:R-:W-:Y:S02]  /*2210*/  IMAD.U32 R4, RZ, RZ, UR4 ;  /* 0x00000004ff047e24 */ /* 0x000fe4000f8e00ff */
[----:B------:R-:W-:Y:S02]  /*2220*/  IMAD.U32 R3, RZ, RZ, UR4 ;  /* 0x00000004ff037e24 */ /* 0x000fe4000f8e00ff */
[----:B------:R-:W-:-:S05]  /*2230*/  @P0 IMAD.WIDE.U32 R4, R4, -0x55555555, RZ ;  /* 0xaaaaaaab04040825 */ /* 0x000fca00078e00ff */
[----:B------:R-:W-:-:S05]  /*2240*/  @P0 SHF.R.U32.HI R0, RZ, 0x1, R5 ;  /* 0x00000001ff000819 */ /* 0x000fca0000011605 */
[----:B------:R-:W-:-:S04]  /*2250*/  @P0 IMAD R0, R0, -0x3, R3 ;  /* 0xfffffffd00000824 */ /* 0x000fc800078e0203 */
[----:B------:R-:W-:-:S04]  /*2260*/  @P0 IMAD R0, R0, 0x8, R6 ;  /* 0x0000000800000824 */ /* 0x000fc800078e0206 */
[----:B------:R-:W-:-:S05]  /*2270*/  @P0 VIADD R0, R0, 0x18 ;  /* 0x0000001800000836 */ /* 0x000fca0000000000 */
[----:B------:R-:W-:-:S04]  /*2280*/  @P0 PRMT R0, R19, 0x654, R0 ;  /* 0x0000065413000816 */ /* 0x000fc80000000000 */
[----:B------:R0:W-:Y:S01]  /*2290*/  @P0 SYNCS.ARRIVE.TRANS64.RED.A1T0 RZ, [R0+URZ], RZ ;  /* 0x000000ff00ff09a7 */ /* 0x0001e2000810043f */
[----:B------:R-:W-:-:S13]  /*22a0*/  ISETP.GT.U32.AND P0, PT, R18, 0x1, PT ;  /* 0x000000011200780c */ /* 0x000fda0003f04070 */
[----:B0-----:R-:W-:Y:S05]  /*22b0*/  @P0 BRA `(.L_x_30) ;  /* 0x0000000000040947 */ /* 0x001fea0003800000 */
[----:B------:R-:W-:Y:S01]  /*22c0*/  BPT.TRAP 0x1 ;  /* 0x000000040000795c */ /* 0x000fe20000300000 */
.L_x_30:
[----:B------:R-:W-:Y:S01]  /*22d0*/  IMAD.SHL.U32 R3, R100, 0x80, RZ ;  /* 0x0000008064037824 */ /* 0x000fe200078e00ff */
[----:B------:R-:W-:Y:S01]  /*22e0*/  UIADD3 UR42, UR43, UR42, URZ ;  /* 0x0000002a2b2a7290 */ /* 0x000fe2000fffe03f */
[----:B------:R-:W-:Y:S01]  /*22f0*/  SHF.R.S32.HI R13, RZ, 0x1f, R99 ;  /* 0x0000001fff0d7819 */ /* 0x000fe20000011463 */
[----:B------:R-:W-:Y:S01]  /*2300*/  UISETP.GE.U32.AND UP1, UPT, UR43, 0x3, UPT ;  /* 0x000000032b00788c */ /* 0x000fe2000bf26070 */
[----:B------:R-:W-:Y:S01]  /*2310*/  IMAD.SHL.U32 R7, R101, 0x80, RZ ;  /* 0x0000008065077824 */ /* 0x000fe200078e00ff */
[----:B------:R-:W-:Y:S01]  /*2320*/  ULDC UR7, c[0x0][0x288] ;  /* 0x0000a20000077ab9 */ /* 0x000fe20000000800 */
[C---:B------:R-:W-:Y:S01]  /*2330*/  LOP3.LUT R8, R3.reuse, 0x6, R94, 0xf8, !PT ;  /* 0x0000000603087812 */ /* 0x040fe200078ef85e */
[----:B------:R-:W-:Y:S01]  /*2340*/  UISETP.GT.U32.AND UP0, UPT, UR42, 0x2, UPT ;  /* 0x000000022a00788c */ /* 0x000fe2000bf04070 */
[----:B------:R-:W-:Y:S01]  /*2350*/  ISETP.GE.AND P0, PT, R3, UR7, PT ;  /* 0x0000000703007c0c */ /* 0x000fe2000bf06270 */
[----:B------:R-:W-:Y:S01]  /*2360*/  ULDC.64 UR4, c[0x0][0x5d0] ;  /* 0x0001740000047ab9 */ /* 0x000fe20000000a00 */
[--C-:B------:R-:W-:Y:S01]  /*2370*/  SHF.R.S32.HI R9, RZ, 0x1f, R8.reuse ;  /* 0x0000001fff097819 */ /* 0x100fe20000011408 */
[----:B------:R-:W-:Y:S01]  /*2380*/  ULDC UR10, c[0x0][0x284] ;  /* 0x0000a100000a7ab9 */ /* 0x000fe20000000800 */
[----:B------:R-:W-:Y:S01]  /*2390*/  IMAD R0, R13, UR4, RZ ;  /* 0x000000040d007c24 */ /* 0x000fe2000f8e02ff */
[----:B------:R-:W-:Y:S01]  /*23a0*/  UISETP.LT.U32.AND UP0, UPT, UR43, 0x3, UP0 ;  /* 0x000000032b00788c */ /* 0x000fe20008701070 */
[----:B------:R-:W-:Y:S01]  /*23b0*/  ISETP.GE.OR P0, PT, R7, UR10, P0 ;  /* 0x0000000a07007c0c */ /* 0x000fe20008706670 */
[----:B------:R-:W-:Y:S01]  /*23c0*/  IMAD.WIDE.U32 R4, R99, UR4, R8 ;  /* 0x0000000463047c25 */ /* 0x000fe2000f8e0008 */
[----:B------:R-:W-:Y:S01]  /*23d0*/  ULDC.64 UR8, c[0x0][0x5c8] ;  /* 0x0001720000087ab9 */ /* 0x000fe20000000a00 */
[----:B------:R-:W-:-:S02]  /*23e0*/  USEL UR6, URZ, 0x1, !UP0 ;  /* 0x000000013f067887 */ /* 0x000fc4000c000000 */
[----:B------:R-:W-:Y:S01]  /*23f0*/  IMAD R11, R99, UR5, R0 ;  /* 0x00000005630b7c24 */ /* 0x000fe2000f8e0200 */
[----:B------:R-:W-:Y:S01]  /*2400*/  @UP1 UIMAD.WIDE.U32 UR4, UR42, -0x55555555, URZ ;  /* 0xaaaaaaab2a0418a5 */ /* 0x000fe2000f8e003f */
[----:B------:R-:W-:Y:S01]  /*2410*/  IMAD.WIDE R100, R101, 0x80, R22 ;  /* 0x0000008065647825 */ /* 0x000fe200078e0216 */
[----:B------:R-:W-:Y:S02]  /*2420*/  ULOP3.LUT UR40, UR40, UR6, URZ, 0x3c, !UPT ;  /* 0x0000000628287292 */ /* 0x000fe4000f8e3c3f */
[----:B------:R-:W-:Y:S01]  /*2430*/  @UP1 USHF.R.U32.HI UR4, URZ, 0x1, UR5 ;  /* 0x000000013f041899 */ /* 0x000fe20008011605 */
[----:B------:R-:W-:Y:S02]  /*2440*/  IMAD.IADD R5, R5, 0x1, R11 ;  /* 0x0000000105057824 */ /* 0x000fe400078e020b */
[----:B------:R-:W-:Y:S01]  /*2450*/  IMAD R11, R101, UR8, RZ ;  /* 0x00000008650b7c24 */ /* 0x000fe2000f8e02ff */
[----:B------:R-:W-:Y:S01]  /*2460*/  @UP1 ULOP3.LUT UR40, UR40, 0x1, UR4, 0x78, !UPT ;  /* 0x0000000128281892 */ /* 0x000fe2000f8e7804 */
[----:B------:R-:W-:-:S04]  /*2470*/  IMAD.WIDE.U32 R104, R100, UR8, R4 ;  /* 0x0000000864687c25 */ /* 0x000fc8000f8e0004 */
[----:B------:R-:W-:Y:S02]  /*2480*/  IMAD R11, R100, UR9, R11 ;  /* 0x00000009640b7c24 */ /* 0x000fe4000f8e020b */
[----:B------:R-:W-:Y:S01]  /*2490*/  IMAD.MOV.U32 R0, RZ, RZ, -0x1 ;  /* 0xffffffffff007424 */ /* 0x000fe200078e00ff */
[----:B------:R-:W-:Y:S06]  /*24a0*/  @P0 BRA `(.L_x_32) ;  /* 0x0000004000040947 */ /* 0x000fec0003800000 */
[----:B-----5:R-:W-:Y:S01]  /*24b0*/  FSETP.NEU.AND P1, PT, R89, RZ, PT ;  /* 0x000000ff5900720b */ /* 0x020fe20003f2d000 */
[----:B------:R-:W-:Y:S01]  /*24c0*/  IMAD.IADD R4, R93, 0x1, -R3 ;  /* 0x000000015d047824 */ /* 0x000fe200078e0a03 */
[----:B------:R-:W-:Y:S01]  /*24d0*/  BSSY B0, `(.L_x_32) ;  /* 0x00003fe000007945 */ /* 0x000fe20003800000 */
[----:B------:R-:W-:Y:S02]  /*24e0*/  IMAD.IADD R3, R98, 0x1, -R7 ;  /* 0x0000000162037824 */ /* 0x000fe400078e0a07 */
[----:B------:R-:W-:Y:S01]  /*24f0*/  IMAD.IADD R115, R105, 0x1, R11 ;  /* 0x0000000169737824 */ /* 0x000fe200078e020b */
[----:B------:R-:W-:-:S04]  /*2500*/  ISETP.GT.AND P0, PT, R4, RZ, PT ;  /* 0x000000ff0400720c */ /* 0x000fc80003f04270 */
[----:B------:R-:W-:-:S03]  /*2510*/  ISETP.GT.AND P3, PT, R3, RZ, P0 ;  /* 0x000000ff0300720c */ /* 0x000fc60000764270 */
[----:B------:R-:W-:Y:S10]  /*2520*/  @!P1 BRA `(.L_x_33) ;  /* 0x0000002c00289947 */ /* 0x000ff40003800000 */
[----:B------:R-:W0:Y:S01]  /*2530*/  LDC.64 R108, c[0x0][0x5b8] ;  /* 0x00016e00ff6c7b82 */ /* 0x000e220000000a00 */
[----:B------:R-:W-:-:S07]  /*2540*/  ULDC.64 UR4, c[0x0][0x5c0] ;  /* 0x0001700000047ab9 */ /* 0x000fce0000000a00 */
[----:B------:R-:W1:Y:S08]  /*2550*/  LDC.64 R110, c[0x0][0x5b0] ;  /* 0x00016c00ff6e7b82 */ /* 0x000e700000000a00 */
[----:B------:R-:W2:Y:S01]  /*2560*/  LDC.64 R112, c[0x0][0x5a8] ;  /* 0x00016a00ff707b82 */ /* 0x000ea20000000a00 */
[-C--:B0-----:R-:W-:Y:S02]  /*2570*/  IMAD R6, R13, R108.reuse, RZ ;  /* 0x0000006c0d067224 */ /* 0x081fe400078e02ff */
[----:B------:R-:W-:-:S04]  /*2580*/  IMAD.WIDE.U32 R106, R99, R108, R8 ;  /* 0x0000006c636a7225 */ /* 0x000fc800078e0008 */
[----:B------:R-:W-:Y:S02]  /*2590*/  IMAD R105, R99, R109, R6 ;  /* 0x0000006d63697224 */ /* 0x000fe400078e0206 */
[-C--:B-1----:R-:W-:Y:S02]  /*25a0*/  IMAD R5, R101, R110.reuse, RZ ;  /* 0x0000006e65057224 */ /* 0x082fe400078e02ff */
[----:B------:R-:W-:Y:S02]  /*25b0*/  IMAD.IADD R13, R107, 0x1, R105 ;  /* 0x000000016b0d7824 */ /* 0x000fe400078e0269 */
[----:B------:R-:W-:Y:S02]  /*25c0*/  IMAD.MOV.U32 R12, RZ, RZ, R106 ;  /* 0x000000ffff0c7224 */ /* 0x000fe400078e006a */
[C---:B------:R-:W-:Y:S02]  /*25d0*/  IMAD R109, R100.reuse, R111, R5 ;  /* 0x0000006f646d7224 */ /* 0x040fe400078e0205 */
[----:B------:R-:W-:-:S04]  /*25e0*/  IMAD.WIDE.U32 R6, R100, R110, R12 ;  /* 0x0000006e64067225 */ /* 0x000fc800078e000c */
[----:B------:R-:W-:Y:S01]  /*25f0*/  IMAD.IADD R5, R7, 0x1, R109 ;  /* 0x0000000107057824 */ /* 0x000fe200078e026d */
[----:B--2---:R-:W-:-:S04]  /*2600*/  LEA R14, P1, R6, R112, 0x1 ;  /* 0x00000070060e7211 */ /* 0x004fc800078208ff */
[----:B------:R-:W-:-:S05]  /*2610*/  LEA.HI.X R15, R6, R113, R5, 0x1, P1 ;  /* 0x00000071060f7211 */ /* 0x000fca00008f0c05 */
[----:B------:R0:W2:Y:S01]  /*2620*/  @P3 LDG.E.LTC128B.U16 R5, desc[UR36][R14.64] ;  /* 0x000000240e053981 */ /* 0x0000a2000c1e1520 */
[----:B------:R-:W-:Y:S01]  /*2630*/  IMAD.WIDE.U32 R6, R100, R110, R8 ;  /* 0x0000006e64067225 */ /* 0x000fe200078e0008 */
[----:B------:R-:W-:Y:S03]  /*2640*/  BSSY B1, `(.L_x_34) ;  /* 0x0000013000017945 */ /* 0x000fe60003800000 */
[----:B------:R-:W-:Y:S02]  /*2650*/  IMAD.IADD R7, R109, 0x1, R7 ;  /* 0x000000016d077824 */ /* 0x000fe400078e0207 */
[----:B------:R-:W-:Y:S01]  /*2660*/  IMAD.WIDE.U32 R20, R99, R108, R6 ;  /* 0x0000006c63147225 */ /* 0x000fe200078e0006 */
[----:B0-----:R-:W-:-:S03]  /*2670*/  SHF.L.U64.HI R15, R110, 0x3, R111 ;  /* 0x000000036e0f7819 */ /* 0x001fc6000001026f */
[----:B------:R-:W-:Y:S01]  /*2680*/  IMAD.IADD R7, R105, 0x1, R21 ;  /* 0x0000000169077824 */ /* 0x000fe200078e0215 */
[----:B------:R-:W-:Y:S01]  /*2690*/  LEA R6, P4, R20, R112, 0x1 ;  /* 0x0000007014067211 */ /* 0x000fe200078808ff */
[----:B------:R-:W-:-:S03]  /*26a0*/  IMAD.SHL.U32 R14, R110, 0x8, RZ ;  /* 0x000000086e0e7824 */ /* 0x000fc600078e00ff */
[----:B------:R-:W-:Y:S01]  /*26b0*/  LEA.HI.X R7, R20, R113, R7, 0x1, P4 ;  /* 0x0000007114077211 */ /* 0x000fe200020f0c07 */
[----:B--2---:R-:W-:-:S05]  /*26c0*/  HADD2.F32 R10, -RZ, R5.H0_H0 ;  /* 0x20000005ff0a7230 */ /* 0x004fca0000004100 */
[----:B------:R-:W-:Y:S01]  /*26d0*/  FMUL R11, R10, R89 ;  /* 0x000000590a0b7220 */ /* 0x000fe20000400000 */
[----:B------:R-:W-:-:S03]  /*26e0*/  LEA R10, P1, R104, UR4, 0x1 ;  /* 0x00000004680a7c11 */ /* 0x000fc6000f8208ff */
[----:B------:R-:W-:Y:S01]  /*26f0*/  FFMA R24, R24, R88, R11 ;  /* 0x0000005818187223 */ /* 0x000fe2000000000b */
[----:B------:R-:W-:Y:S02]  /*2700*/  LEA.HI.X R11, R104, UR5, R115, 0x1, P1 ;  /* 0x00000005680b7c11 */ /* 0x000fe400088f0c73 */
[----:B------:R-:W-:Y:S02]  /*2710*/  ISETP.GT.AND P1, PT, R4, 0x1, PT ;  /* 0x000000010400780c */ /* 0x000fe40003f24270 */
[----:B------:R-:W-:Y:S02]  /*2720*/  F2FP.F16.F32.PACK_AB R24, RZ, R24 ;  /* 0x00000018ff18723e */ /* 0x000fe400000000ff */
[----:B------:R-:W-:-:S03]  /*2730*/  ISETP.GT.AND P2, PT, R3, RZ, P1 ;  /* 0x000000ff0300720c */ /* 0x000fc60000f44270 */
[----:B------:R0:W-:Y:S10]  /*2740*/  @P3 STG.E.U16 desc[UR36][R10.64], R24 ;  /* 0x000000180a003986 */ /* 0x0001f4000c101524 */
[----:B------:R-:W-:Y:S05]  /*2750*/  @!P2 BRA `(.L_x_35) ;  /* 0x000000000004a947 */ /* 0x000fea0003800000 */
[----:B------:R1:W5:Y:S02]  /*2760*/  LDG.E.LTC128B.U16 R5, desc[UR36][R6.64+0x2] ;  /* 0x0000022406057981 */ /* 0x000364000c1e1520 */
.L_x_35:
[----:B------:R-:W-:Y:S05]  /*2770*/  BSYNC B1 ;  /* 0x0000000000017941 */ /* 0x000fea0003800000 */
.L_x_34:
[----:B-----5:R-:W-:Y:S01]  /*2780*/  HADD2.F32 R12, -RZ, R5.H0_H0 ;  /* 0x20000005ff0c7230 */ /* 0x020fe20000004100 */
[----:B------:R-:W-:Y:S01]  /*2790*/  ISETP.GT.AND P0, PT, R3, 0x8, P0 ;  /* 0x000000080300780c */ /* 0x000fe20000704270 */
[----:B------:R-:W-:Y:S01]  /*27a0*/  IMAD.WIDE.U32 R20, R100, R110, R14 ;  /* 0x0000006e64147225 */ /* 0x000fe200078e000e */
[----:B0-----:R-:W-:-:S03]  /*27b0*/  PRMT R24, R5, 0x7610, R24 ;  /* 0x0000761005187816 */ /* 0x001fc60000000018 */
[----:B------:R-:W-:Y:S01]  /*27c0*/  FMUL R12, R12, R89 ;  /* 0x000000590c0c7220 */ /* 0x000fe20000400000 */
[----:B------:R-:W-:Y:S01]  /*27d0*/  IMAD.IADD R109, R109, 0x1, R21 ;  /* 0x000000016d6d7824 */ /* 0x000fe200078e0215 */
[----:B------:R-:W-:Y:S02]  /*27e0*/  IADD3 R106, P3, R106, R20, RZ ;  /* 0x000000146a6a7210 */ /* 0x000fe40007f7e0ff */
[----:B------:R-:W-:-:S03]  /*27f0*/  FFMA R12, R25, R88, R12 ;  /* 0x00000058190c7223 */ /* 0x000fc6000000000c */
[----:B------:R-:W-:Y:S01]  /*2800*/  IMAD.X R13, R109, 0x1, R13, P3 ;  /* 0x000000016d0d7824 */ /* 0x000fe200018e060d */
[C---:B------:R-:W-:Y:S02]  /*2810*/  LEA R14, P3, R106.reuse, R112, 0x1 ;  /* 0x000000706a0e7211 */ /* 0x040fe400078608ff */
[----:B------:R-:W-:Y:S02]  /*2820*/  F2FP.F16.F32.PACK_AB R12, RZ, R12 ;  /* 0x0000000cff0c723e */ /* 0x000fe400000000ff */
[----:B------:R-:W-:Y:S02]  /*2830*/  LEA.HI.X R15, R106, R113, R13, 0x1, P3 ;  /* 0x000000716a0f7211 */ /* 0x000fe400018f0c0d */
[----:B------:R-:W-:-:S05]  /*2840*/  PRMT R21, R12, 0x7610, R21 ;  /* 0x000076100c157816 */ /* 0x000fca0000000015 */
[----:B------:R0:W-:Y:S04]  /*2850*/  @P2 STG.E.U16 desc[UR36][R10.64+0x2], R21 ;  /* 0x000002150a002986 */ /* 0x0001e8000c101524 */
[----:B------:R-:W2:Y:S01]  /*2860*/  @P0 LDG.E.LTC128B.U16 R24, desc[UR36][R14.64] ;  /* 0x000000240e180981 */ /* 0x000ea2000c1e1520 */
[----:B------:R-:W-:Y:S01]  /*2870*/  IADD3 R20, P2, R8, R20, RZ ;  /* 0x0000001408147210 */ /* 0x000fe20007f5e0ff */
[----:B------:R-:W-:Y:S01]  /*2880*/  BSSY B1, `(.L_x_36) ;  /* 0x0000011000017945 */ /* 0x000fe20003800000 */
[C---:B------:R-:W-:Y:S02]  /*2890*/  SHF.L.U64.HI R13, R90.reuse, 0x1, R91 ;  /* 0x000000015a0d7819 */ /* 0x040fe4000001025b */
[----:B------:R-:W-:Y:S01]  /*28a0*/  ISETP.GT.AND P1, PT, R3, 0x8, P1 ;  /* 0x000000080300780c */ /* 0x000fe20000f24270 */
[----:B0-----:R-:W-:Y:S01]  /*28b0*/  IMAD.X R21, R9, 0x1, R109, P2 ;  /* 0x0000000109157824 */ /* 0x001fe200010e066d */
[----:B------:R-:W-:Y:S01]  /*28c0*/  LEA R12, P2, R90, R10, 0x1 ;  /* 0x0000000a5a0c7211 */ /* 0x000fe200078408ff */
[----:B------:R-:W-:-:S04]  /*28d0*/  IMAD.WIDE.U32 R20, R99, R108, R20 ;  /* 0x0000006c63147225 */ /* 0x000fc800078e0014 */
[----:B------:R-:W-:Y:S02]  /*28e0*/  IMAD.X R13, R13, 0x1, R11, P2 ;  /* 0x000000010d0d7824 */ /* 0x000fe400010e060b */
[----:B------:R-:W-:Y:S02]  /*28f0*/  IMAD.IADD R9, R105, 0x1, R21 ;  /* 0x0000000169097824 */ /* 0x000fe400078e0215 */
[----:B--2---:R-:W-:-:S05]  /*2900*/  HADD2.F32 R8, -RZ, R24.H0_H0 ;  /* 0x20000018ff087230 */ /* 0x004fca0000004100 */
[----:B------:R-:W-:Y:S01]  /*2910*/  FMUL R5, R8, R89 ;  /* 0x0000005908057220 */ /* 0x000fe20000400000 */
[----:B------:R-:W-:-:S03]  /*2920*/  LEA R8, P3, R20, R112, 0x1 ;  /* 0x0000007014087211 */ /* 0x000fc600078608ff */
[----:B------:R-:W-:Y:S01]  /*2930*/  FFMA R5, R26, R88, R5 ;  /* 0x000000581a057223 */ /* 0x000fe20000000005 */
[----:B------:R-:W-:-:S04]  /*2940*/  LEA.HI.X R9, R20, R113, R9, 0x1, P3 ;  /* 0x0000007114097211 */ /* 0x000fc800018f0c09 */
[----:B------:R-:W-:-:S05]  /*2950*/  F2FP.F16.F32.PACK_AB R5, RZ, R5 ;  /* 0x00000005ff05723e */ /* 0x000fca00000000ff */
[----:B------:R0:W-:Y:S01]  /*2960*/  @P0 STG.E.U16 desc[UR36][R12.64], R5 ;  /* 0x000000050c000986 */ /* 0x0001e2000c101524 */
[----:B------:R-:W-:Y:S05]  /*2970*/  @!P1 BRA `(.L_x_37) ;  /* 0x0000000000049947 */ /* 0x000fea0003800000 */
[----:B------:R2:W5:Y:S02]  /*2980*/  LDG.E.LTC128B.U16 R24, desc[UR36][R8.64+0x2] ;  /* 0x0000022408187981 */ /* 0x000564000c1e1520 */
.L_x_37:
[----:B------:R-:W-:Y:S05]  /*2990*/  BSYNC B1 ;  /* 0x0000000000017941 */ /* 0x000fea0003800000 */
.L_x_36:
[----:B-----5:R-:W-:Y:S01]  /*29a0*/  HADD2.F32 R14, -RZ, R24.H0_H0 ;  /* 0x20000018ff0e7230 */ /* 0x020fe20000004100 */
[----:B------:R-:W-:Y:S01]  /*29b0*/  ISETP.GT.AND P0, PT, R4, 0x8, PT ;  /* 0x000000080400780c */ /* 0x000fe20003f04270 */
[----:B------:R-:W-:Y:S03]  /*29c0*/  BSSY B1, `(.L_x_38) ;  /* 0x0000008000017945 */ /* 0x000fe60003800000 */
[----:B------:R-:W-:Y:S01]  /*29d0*/  FMUL R14, R14, R89 ;  /* 0x000000590e0e7220 */ /* 0x000fe20000400000 */
[----:B------:R-:W-:-:S03]  /*29e0*/  ISETP.GT.AND P2, PT, R3, RZ, P0 ;  /* 0x000000ff0300720c */ /* 0x000fc60000744270 */
[----:B------:R-:W-:-:S05]  /*29f0*/  FFMA R14, R27, R88, R14 ;  /* 0x000000581b0e7223 */ /* 0x000fca000000000e */
[----:B------:R-:W-:-:S05]  /*2a00*/  F2FP.F16.F32.PACK_AB R14, RZ, R14 ;  /* 0x0000000eff0e723e */ /* 0x000fca00000000ff */
[----:B------:R3:W-:Y:S01]  /*2a10*/  @P1 STG.E.U16 desc[UR36][R12.64+0x2], R14 ;  /* 0x0000020e0c001986 */ /* 0x0007e2000c101524 */
[----:B------:R-:W-:Y:S05]  /*2a20*/  @!P2 BRA `(.L_x_39) ;  /* 0x000000000004a947 */ /* 0x000fea0003800000 */
[----:B------:R4:W5:Y:S02]  /*2a30*/  LDG.E.LTC128B.U16 R24, desc[UR36][R6.64+0x10] ;  /* 0x0000102406187981 */ /* 0x000964000c1e1520 */
.L_x_39:
[----:B------:R-:W-:Y:S05]  /*2a40*/  BSYNC B1 ;  /* 0x0000000000017941 */ /* 0x000fea0003800000 */
.L_x_38:
[----:B---3-5:R-:W-:Y:S01]  /*2a50*/  HADD2.F32 R14, -RZ, R24.H0_H0 ;  /* 0x20000018ff0e7230 */ /* 0x028fe20000004100 */
[----:B------:R-:W-:Y:S01]  /*2a60*/  ISETP.GT.AND P1, PT, R4, 0x9, PT ;  /* 0x000000090400780c */ /* 0x000fe20003f24270 */
[----:B------:R-:W-:Y:S03]  /*2a70*/  BSSY B1, `(.L_x_40) ;  /* 0x0000008000017945 */ /* 0x000fe60003800000 */
[----:B0-----:R-:W-:Y:S01]  /*2a80*/  FMUL R5, R14, R89 ;  /* 0x000000590e057220 */ /* 0x001fe20000400000 */
[----:B------:R-:W-:-:S03]  /*2a90*/  ISETP.GT.AND P3, PT, R3, RZ, P1 ;  /* 0x000000ff0300720c */ /* 0x000fc60000f64270 */
[----:B------:R-:W-:-:S05]  /*2aa0*/  FFMA R5, R28, R88, R5 ;  /* 0x000000581c057223 */ /* 0x000fca0000000005 */
[----:B------:R-:W-:-:S05]  /*2ab0*/  F2FP.F16.F32.PACK_AB R5, RZ, R5 ;  /* 0x00000005ff05723e */ /* 0x000fca00000000ff */
[----:B------:R0:W-:Y:S01]  /*2ac0*/  @P2 STG.E.U16 desc[UR36][R10.64+0x10], R5 ;  /* 0x000010050a002986 */ /* 0x0001e2000c101524 */
[----:B------:R-:W-:Y:S05]  /*2ad0*/  @!P3 BRA `(.L_x_41) ;  /* 0x000000000004b947 */ /* 0x000fea0003800000 */
[----:B------:R3:W5:Y:S02]  /*2ae0*/  LDG.E.LTC128B.U16 R24, desc[UR36][R6.64+0x12] ;  /* 0x0000122406187981 */ /* 0x000764000c1e1520 */
.L_x_41:
[----:B------:R-:W-:Y:S05]  /*2af0*/  BSYNC B1 ;  /* 0x0000000000017941 */ /* 0x000fea0003800000 */
.L_x_40:
[----:B-----5:R-:W-:Y:S01]  /*2b00*/  HADD2.F32 R14, -RZ, R24.H0_H0 ;  /* 0x20000018ff0e7230 */ /* 0x020fe20000004100 */
[----:B------:R-:W-:Y:S01]  /*2b10*/  ISETP.GT.AND P0, PT, R3, 0x8, P0 ;  /* 0x000000080300780c */ /* 0x000fe20000704270 */
[----:B------:R-:W-:Y:S03]  /*2b20*/  BSSY B1, `(.L_x_42) ;  /* 0x0000007000017945 */ /* 0x000fe60003800000 */
[----:B------:R-:W-:-:S04]  /*2b30*/  FMUL R14, R14, R89 ;  /* 0x000000590e0e7220 */ /* 0x000fc80000400000 */
[----:B------:R-:W-:-:S05]  /*2b40*/  FFMA R14, R29, R88, R14 ;  /* 0x000000581d0e7223 */ /* 0x000fca000000000e */
[----:B------:R-:W-:-:S05]  /*2b50*/  F2FP.F16.F32.PACK_AB R14, RZ, R14 ;  /* 0x0000000eff0e723e */ /* 0x000fca00000000ff */
[----:B------:R0:W-:Y:S01]  /*2b60*/  @P3 STG.E.U16 desc[UR36][R10.64+0x12], R14 ;  /* 0x0000120e0a003986 */ /* 0x0001e2000c101524 */
[----:B------:R-:W-:Y:S05]  /*2b70*/  @!P0 BRA `(.L_x_43) ;  /* 0x0000000000048947 */ /* 0x000fea0003800000 */
[----:B------:R0:W5:Y:S02]  /*2b80*/  LDG.E.LTC128B.U16 R24, desc[UR36][R8.64+0x10] ;  /* 0x0000102408187981 */ /* 0x000164000c1e1520 */
.L_x_43:
[----:B------:R-:W-:Y:S05]  /*2b90*/  BSYNC B1 ;  /* 0x0000000000017941 */ /* 0x000fea0003800000 */
.L_x_42:
[----:B0----5:R-:W-:Y:S01]  /*2ba0*/  HADD2.F32 R14, -RZ, R24.H0_H0 ;  /* 0x20000018ff0e7230 */ /* 0x021fe20000004100 */
        /* <DEDUP_REMOVED lines=8> */
.L_x_45:
[----:B------:R-:W-:Y:S05]  /*2c30*/  BSYNC B1 ;  /* 0x0000000000017941 */ /* 0x000fea0003800000 */
.L_x_44:
        /* <DEDUP_REMOVED lines=10> */
.L_x_47:
[----:B------:R-:W-:Y:S05]  /*2ce0*/  BSYNC B1 ;  /* 0x0000000000017941 */ /* 0x000fea0003800000 */
.L_x_46:
[----:B0----5:R-:W-:Y:S01]  /*2cf0*/  HADD2.F32 R14, -RZ, R24.H0_H0 ;  /* 0x20000018ff0e7230 */ /* 0x021fe20000004100 */
        /* <DEDUP_REMOVED lines=9> */
.L_x_49:
[----:B------:R-:W-:Y:S05]  /*2d90*/  BSYNC B1 ;  /* 0x0000000000017941 */ /* 0x000fea0003800000 */
.L_x_48:
        /* <DEDUP_REMOVED lines=9> */
.L_x_51:
[----:B------:R-:W-:Y:S05]  /*2e30*/  BSYNC B1 ;  /* 0x0000000000017941 */ /* 0x000fea0003800000 */
.L_x_50:
        /* <DEDUP_REMOVED lines=9> */
.L_x_53:
[----:B------:R-:W-:Y:S05]  /*2ed0*/  BSYNC B1 ;  /* 0x0000000000017941 */ /* 0x000fea0003800000 */
.L_x_52:
        /* <DEDUP_REMOVED lines=10> */
.L_x_55:
[----:B------:R-:W-:Y:S05]  /*2f80*/  BSYNC B1 ;  /* 0x0000000000017941 */ /* 0x000fea0003800000 */
.L_x_54:
        /* <DEDUP_REMOVED lines=10> */
.L_x_57:
[----:B------:R-:W-:Y:S05]  /*3030*/  BSYNC B1 ;  /* 0x0000000000017941 */ /* 0x000fea0003800000 */
.L_x_56:
        /* <DEDUP_REMOVED lines=9> */
.L_x_59:
[----:B------:R-:W-:Y:S05]  /*30d0*/  BSYNC B1 ;  /* 0x0000000000017941 */ /* 0x000fea0003800000 */
.L_x_58:
        /* <DEDUP_REMOVED lines=9> */
.L_x_61:
[----:B------:R-:W-:Y:S05]  /*3170*/  BSYNC B1 ;  /* 0x0000000000017941 */ /* 0x000fea0003800000 */
.L_x_60:
        /* <DEDUP_REMOVED lines=10> */
.L_x_63:
[----:B------:R-:W-:Y:S05]  /*3220*/  BSYNC B1 ;  /* 0x0000000000017941 */ /* 0x000fea0003800000 */
.L_x_62:
        /* <DEDUP_REMOVED lines=10> */
.L_x_65:
[----:B------:R-:W-:Y:S05]  /*32d0*/  BSYNC B1 ;  /* 0x0000000000017941 */ /* 0x000fea0003800000 */
.L_x_64:
        /* <DEDUP_REMOVED lines=9> */
.L_x_67:
[----:B------:R-:W-:Y:S05]  /*3370*/  BSYNC B1 ;  /* 0x0000000000017941 */ /* 0x000fea0003800000 */
.L_x_66:
        /* <DEDUP_REMOVED lines=9> */
.L_x_69:
[----:B------:R-:W-:Y:S05]  /*3410*/  BSYNC B1 ;  /* 0x0000000000017941 */ /* 0x000fea0003800000 */
.L_x_68:
        /* <DEDUP_REMOVED lines=10> */
.L_x_71:
[----:B------:R-:W-:Y:S05]  /*34c0*/  BSYNC B1 ;  /* 0x0000000000017941 */ /* 0x000fea0003800000 */
.L_x_70:
        /* <DEDUP_REMOVED lines=10> */
.L_x_73:
[----:B------:R-:W-:Y:S05]  /*3570*/  BSYNC B1 ;  /* 0x0000000000017941 */ /* 0x000fea0003800000 */
.L_x_72:
        /* <DEDUP_REMOVED lines=9> */
.L_x_75:
[----:B------:R-:W-:Y:S05]  /*3610*/  BSYNC B1 ;  /* 0x0000000000017941 */ /* 0x000fea0003800000 */
.L_x_74:
        /* <DEDUP_REMOVED lines=9> */
.L_x_77:
[----:B------:R-:W-:Y:S05]  /*36b0*/  BSYNC B1 ;  /* 0x0000000000017941 */ /* 0x000fea0003800000 */
.L_x_76:
        /* <DEDUP_REMOVED lines=10> */
.L_x_79:
[----:B------:R-:W-:Y:S05]  /*3760*/  BSYNC B1 ;  /* 0x0000000000017941 */ /* 0x000fea0003800000 */
.L_x_78:
        /* <DEDUP_REMOVED lines=10> */
.L_x_81:
[----:B------:R-:W-:Y:S05]  /*3810*/  BSYNC B1 ;  /* 0x0000000000017941 */ /* 0x000fea0003800000 */
.L_x_80:
        /* <DEDUP_REMOVED lines=9> */
.L_x_83:
[----:B------:R-:W-:Y:S05]  /*38b0*/  BSYNC B1 ;  /* 0x0000000000017941 */ /* 0x000fea0003800000 */
.L_x_82:
        /* <DEDUP_REMOVED lines=9> */
.L_x_85:
[----:B------:R-:W-:Y:S05]  /*3950*/  BSYNC B1 ;  /* 0x0000000000017941 */ /* 0x000fea0003800000 */
.L_x_84:
        /* <DEDUP_REMOVED lines=10> */
.L_x_87:
[----:B------:R-:W-:Y:S05]  /*3a00*/  BSYNC B1 ;  /* 0x0000000000017941 */ /* 0x000fea0003800000 */
.L_x_86:
        /* <DEDUP_REMOVED lines=10> */
.L_x_89:
[----:B------:R-:W-:Y:S05]  /*3ab0*/  BSYNC B1 ;  /* 0x0000000000017941 */ /* 0x000fea0003800000 */
.L_x_88:
        /* <DEDUP_REMOVED lines=9> */
.L_x_91:
[----:B------:R-:W-:Y:S05]  /*3b50*/  BSYNC B1 ;  /* 0x0000000000017941 */ /* 0x000fea0003800000 */
.L_x_90:
        /* <DEDUP_REMOVED lines=9> */
.L_x_93:
[----:B------:R-:W-:Y:S05]  /*3bf0*/  BSYNC B1 ;  /* 0x0000000000017941 */ /* 0x000fea0003800000 */
.L_x_92:
        /* <DEDUP_REMOVED lines=10> */
.L_x_95:
[----:B------:R-:W-:Y:S05]  /*3ca0*/  BSYNC B1 ;  /* 0x0000000000017941 */ /* 0x000fea0003800000 */
.L_x_94:
        /* <DEDUP_REMOVED lines=10> */
.L_x_97:
[----:B------:R-:W-:Y:S05]  /*3d50*/  BSYNC B1 ;  /* 0x0000000000017941 */ /* 0x000fea0003800000 */
.L_x_96:
        /* <DEDUP_REMOVED lines=9> */
.L_x_99:
[----:B------:R-:W-:Y:S05]  /*3df0*/  BSYNC B1 ;  /* 0x0000000000017941 */ /* 0x000fea0003800000 */
.L_x_98:
        /* <DEDUP_REMOVED lines=9> */
.L_x_101:
[----:B------:R-:W-:Y:S05]  /*3e90*/  BSYNC B1 ;  /* 0x0000000000017941 */ /* 0x000fea0003800000 */
.L_x_100:
        /* <DEDUP_REMOVED lines=10> */
.L_x_103:
[----:B------:R-:W-:Y:S05]  /*3f40*/  BSYNC B1 ;  /* 0x0000000000017941 */ /* 0x000fea0003800000 */
.L_x_102:
        /* <DEDUP_REMOVED lines=10> */
.L_x_105:
[----:B------:R-:W-:Y:S05]  /*3ff0*/  BSYNC B1 ;  /* 0x0000000000017941 */ /* 0x000fea0003800000 */
.L_x_104:
        /* <DEDUP_REMOVED lines=9> */
.L_x_107:
[----:B------:R-:W-:Y:S05]  /*4090*/  BSYNC B1 ;  /* 0x0000000000017941 */ /* 0x000fea0003800000 */
.L_x_106:
        /* <DEDUP_REMOVED lines=9> */
.L_x_109:
[----:B------:R-:W-:Y:S05]  /*4130*/  BSYNC B1 ;  /* 0x0000000000017941 */ /* 0x000fea0003800000 */
.L_x_108:
        /* <DEDUP_REMOVED lines=10> */
.L_x_111:
[----:B------:R-:W-:Y:S05]  /*41e0*/  BSYNC B1 ;  /* 0x0000000000017941 */ /* 0x000fea0003800000 */
.L_x_110:
        /* <DEDUP_REMOVED lines=10> */
.L_x_113:
[----:B------:R-:W-:Y:S05]  /*4290*/  BSYNC B1 ;  /* 0x0000000000017941 */ /* 0x000fea0003800000 */
.L_x_112:
        /* <DEDUP_REMOVED lines=9> */
.L_x_115:
[----:B------:R-:W-:Y:S05]  /*4330*/  BSYNC B1 ;  /* 0x0000000000017941 */ /* 0x000fea0003800000 */
.L_x_114:
        /* <DEDUP_REMOVED lines=9> */
.L_x_117:
[----:B------:R-:W-:Y:S05]  /*43d0*/  BSYNC B1 ;  /* 0x0000000000017941 */ /* 0x000fea0003800000 */
.L_x_116:
        /* <DEDUP_REMOVED lines=10> */
.L_x_119:
[----:B------:R-:W-:Y:S05]  /*4480*/  BSYNC B1 ;  /* 0x0000000000017941 */ /* 0x000fea0003800000 */
.L_x_118:
        /* <DEDUP_REMOVED lines=10> */
.L_x_121:
[----:B------:R-:W-:Y:S05]  /*4530*/  BSYNC B1 ;  /* 0x0000000000017941 */ /* 0x000fea0003800000 */
.L_x_120:
        /* <DEDUP_REMOVED lines=9> */
.L_x_123:
[----:B------:R-:W-:Y:S05]  /*45d0*/  BSYNC B1 ;  /* 0x0000000000017941 */ /* 0x000fea0003800000 */
.L_x_122:
        /* <DEDUP_REMOVED lines=9> */
.L_x_125:
[----:B------:R-:W-:Y:S05]  /*4670*/  BSYNC B1 ;  /* 0x0000000000017941 */ /* 0x000fea0003800000 */
.L_x_124:
        /* <DEDUP_REMOVED lines=10> */
.L_x_127:
[----:B------:R-:W-:Y:S05]  /*4720*/  BSYNC B1 ;  /* 0x0000000000017941 */ /* 0x000fea0003800000 */
.L_x_126:
        /* <DEDUP_REMOVED lines=10> */
.L_x_129:
[----:B------:R-:W-:Y:S05]  /*47d0*/  BSYNC B1 ;  /* 0x0000000000017941 */ /* 0x000fea0003800000 */
.L_x_128:
        /* <DEDUP_REMOVED lines=9> */
.L_x_131:
[----:B------:R-:W-:Y:S05]  /*4870*/  BSYNC B1 ;  /* 0x0000000000017941 */ /* 0x000fea0003800000 */
.L_x_130:
        /* <DEDUP_REMOVED lines=9> */
.L_x_133:
[----:B------:R-:W-:Y:S05]  /*4910*/  BSYNC B1 ;  /* 0x0000000000017941 */ /* 0x000fea0003800000 */
.L_x_132:
        /* <DEDUP_REMOVED lines=10> */
.L_x_135:
[----:B------:R-:W-:Y:S05]  /*49c0*/  BSYNC B1 ;  /* 0x0000000000017941 */ /* 0x000fea0003800000 */
.L_x_134:
        /* <DEDUP_REMOVED lines=10> */
.L_x_137:
[----:B------:R-:W-:Y:S05]  /*4a70*/  BSYNC B1 ;  /* 0x0000000000017941 */ /* 0x000fea0003800000 */
.L_x_136:
        /* <DEDUP_REMOVED lines=9> */
.L_x_139:
[----:B------:R-:W-:Y:S05]  /*4b10*/  BSYNC B1 ;  /* 0x0000000000017941 */ /* 0x000fea0003800000 */
.L_x_138:
        /* <DEDUP_REMOVED lines=9> */
.L_x_141:
[----:B------:R-:W-:Y:S05]  /*4bb0*/  BSYNC B1 ;  /* 0x0000000000017941 */ /* 0x000fea0003800000 */
.L_x_140:
        /* <DEDUP_REMOVED lines=10> */
.L_x_143:
[----:B------:R-:W-:Y:S05]  /*4c60*/  BSYNC B1 ;  /* 0x0000000000017941 */ /* 0x000fea0003800000 */
.L_x_142:
        /* <DEDUP_REMOVED lines=10> */
.L_x_145:
[----:B------:R-:W-:Y:S05]  /*4d10*/  BSYNC B1 ;  /* 0x0000000000017941 */ /* 0x000fea0003800000 */
.L_x_144:
        /* <DEDUP_REMOVED lines=9> */
.L_x_147:
[----:B------:R-:W-:Y:S05]  /*4db0*/  BSYNC B1 ;  /* 0x0000000000017941 */ /* 0x000fea0003800000 */
.L_x_146:
        /* <DEDUP_REMOVED lines=9> */
.L_x_149:
[----:B------:R-:W-:Y:S05]  /*4e50*/  BSYNC B1 ;  /* 0x0000000000017941 */ /* 0x000fea0003800000 */
.L_x_148:
        /* <DEDUP_REMOVED lines=10> */
.L_x_151:
[----:B------:R-:W-:Y:S05]  /*4f00*/  BSYNC B1 ;  /* 0x0000000000017941 */ /* 0x000fea0003800000 */
.L_x_150:
[----:B0----5:R-:W-:Y:S01]  /*4f10*/  HADD2.F32 R14, -RZ, R24.H0_H0 ;  /* 0x20000018ff0e7230 */ /* 0x021fe20000004100 */
[----:B------:R-:W-:Y:S01]  /*4f20*/  ISETP.GT.AND P1, PT, R4, 0x79, PT ;  /* 0x000000790400780c */ /* 0x000fe20003f24270 */
[----:B------:R-:W-:Y:S01]  /*4f30*/  @P2 IMAD.MOV.U32 R4, RZ, RZ, R10 ;  /* 0x000000ffff042224 */ /* 0x000fe200078e000a */
[----:B------:R-:W-:Y:S02]  /*4f40*/  BSSY B1, `(.L_x_152) ;  /* 0x000000a000017945 */ /* 0x000fe40003800000 */
[----:B------:R-:W-:Y:S01]  /*4f50*/  FMUL R5, R14, R89 ;  /* 0x000000590e057220 */ /* 0x000fe20000400000 */
[----:B------:R-:W-:-:S03]  /*4f60*/  ISETP.GT.AND P3, PT, R3, RZ, P1 ;  /* 0x000000ff0300720c */ /* 0x000fc60000f64270 */
[----:B------:R-:W-:-:S05]  /*4f70*/  FFMA R5, R84, R88, R5 ;  /* 0x0000005854057223 */ /* 0x000fca0000000005 */
[----:B------:R-:W-:-:S04]  /*4f80*/  F2FP.F16.F32.PACK_AB R5, RZ, R5 ;  /* 0x00000005ff05723e */ /* 0x000fc800000000ff */
[----:B------:R-:W-:Y:S01]  /*4f90*/  PRMT R14, R5, 0x7610, R14 ;  /* 0x00007610050e7816 */ /* 0x000fe2000000000e */
[----:B------:R-:W-:-:S05]  /*4fa0*/  @P2 IMAD.MOV.U32 R5, RZ, RZ, R11 ;  /* 0x000000ffff052224 */ /* 0x000fca00078e000b */
[----:B------:R0:W-:Y:S01]  /*4fb0*/  @P2 STG.E.U16 desc[UR36][R4.64+0xf0], R14 ;  /* 0x0000f00e04002986 */ /* 0x0001e2000c101524 */
[----:B------:R-:W-:Y:S05]  /*4fc0*/  @!P3 BRA `(.L_x_153) ;  /* 0x000000000004b947 */ /* 0x000fea0003800000 */
[----:B------:R0:W5:Y:S02]  /*4fd0*/  LDG.E.LTC128B.U16 R24, desc[UR36][R6.64+0xf2] ;  /* 0x0000f22406187981 */ /* 0x000164000c1e1520 */
.L_x_153:
[----:B------:R-:W-:Y:S05]  /*4fe0*/  BSYNC B1 ;  /* 0x0000000000017941 */ /* 0x000fea0003800000 */
.L_x_152:
        /* <DEDUP_REMOVED lines=9> */
.L_x_155:
[----:B------:R-:W-:Y:S05]  /*5080*/  BSYNC B1 ;  /* 0x0000000000017941 */ /* 0x000fea0003800000 */
.L_x_154:
[----:B0----5:R-:W-:Y:S01]  /*5090*/  HADD2.F32 R4, -RZ, R24.H0_H0 ;  /* 0x20000018ff047230 */ /* 0x021fe20000004100 */
[----:B------:R-:W-:Y:S01]  /*50a0*/  ISETP.GT.AND P1, PT, R3, 0x8, P1 ;  /* 0x000000080300780c */ /* 0x000fe20000f24270 */
[----:B------:R-:W-:Y:S03]  /*50b0*/  BSSY B1, `(.L_x_156) ;  /* 0x000000a000017945 */ /* 0x000fe60003800000 */
[----:B------:R-:W-:Y:S01]  /*50c0*/  FMUL R5, R4, R89 ;  /* 0x0000005904057220 */ /* 0x000fe20000400000 */
[----:B------:R-:W-:-:S03]  /*50d0*/  @P0 IMAD.MOV.U32 R4, RZ, RZ, R12 ;  /* 0x000000ffff040224 */ /* 0x000fc600078e000c */
[----:B------:R-:W-:-:S05]  /*50e0*/  FFMA R5, R86, R88, R5 ;  /* 0x0000005856057223 */ /* 0x000fca0000000005 */
[----:B------:R-:W-:-:S04]  /*50f0*/  F2FP.F16.F32.PACK_AB R5, RZ, R5 ;  /* 0x00000005ff05723e */ /* 0x000fc800000000ff */
[----:B-1-34-:R-:W-:Y:S01]  /*5100*/  PRMT R6, R5, 0x7610, R6 ;  /* 0x0000761005067816 */ /* 0x01afe20000000006 */
[----:B------:R-:W-:-:S05]  /*5110*/  @P0 IMAD.MOV.U32 R5, RZ, RZ, R13 ;  /* 0x000000ffff050224 */ /* 0x000fca00078e000d */
[----:B------:R0:W-:Y:S01]  /*5120*/  @P0 STG.E.U16 desc[UR36][R4.64+0xf0], R6 ;  /* 0x0000f00604000986 */ /* 0x0001e2000c101524 */
[----:B------:R-:W-:Y:S05]  /*5130*/  @!P1 BRA `(.L_x_157) ;  /* 0x0000000000049947 */ /* 0x000fea0003800000 */
[----:B------:R1:W5:Y:S02]  /*5140*/  LDG.E.LTC128B.U16 R24, desc[UR36][R8.64+0xf2] ;  /* 0x0000f22408187981 */ /* 0x000364000c1e1520 */
.L_x_157:
[----:B------:R-:W-:Y:S05]  /*5150*/  BSYNC B1 ;  /* 0x0000000000017941 */ /* 0x000fea0003800000 */
.L_x_156:
[----:B------:R-:W-:Y:S05]  /*5160*/  @!P1 BRA `(.L_x_158) ;  /* 0x0000001000d09947 */ /* 0x000fea0003800000 */
[----:B-----5:R-:W-:-:S05]  /*5170*/  HADD2.F32 R24, -RZ, R24.H0_H0 ;  /* 0x20000018ff187230 */ /* 0x020fca0000004100 */
[----:B------:R-:W-:-:S04]  /*5180*/  FMUL R24, R24, R89 ;  /* 0x0000005918187220 */ /* 0x000fc80000400000 */
[----:B------:R-:W-:-:S05]  /*5190*/  FFMA R24, R87, R88, R24 ;  /* 0x0000005857187223 */ /* 0x000fca0000000018 */
[----:B------:R-:W-:-:S05]  /*51a0*/  F2FP.F16.F32.PACK_AB R24, RZ, R24 ;  /* 0x00000018ff18723e */ /* 0x000fca00000000ff */
[----:B------:R3:W-:Y:S01]  /*51b0*/  STG.E.U16 desc[UR36][R12.64+0xf2], R24 ;  /* 0x0000f2180c007986 */ /* 0x0007e2000c101524 */
[----:B------:R-:W-:Y:S05]  /*51c0*/  BRA `(.L_x_158) ;  /* 0x0000001000b87947 */ /* 0x000fea0003800000 */
.L_x_33:
[----:B------:R-:W-:Y:S01]  /*51d0*/  ISETP.GT.AND P2, PT, R4, 0x1, PT ;  /* 0x000000010400780c */ /* 0x000fe20003f44270 */
[----:B------:R-:W-:Y:S01]  /*51e0*/  ULDC.64 UR4, c[0x0][0x5c0] ;  /* 0x0001700000047ab9 */ /* 0x000fe20000000a00 */
[-C--:B------:R-:W-:Y:S01]  /*51f0*/  FMUL R24, R24, R88.reuse ;  /* 0x0000005818187220 */ /* 0x080fe20000400000 */
[-C--:B------:R-:W-:Y:S01]  /*5200*/  FMUL R25, R25, R88.reuse ;  /* 0x0000005819197220 */ /* 0x080fe20000400000 */
[----:B------:R-:W-:Y:S01]  /*5210*/  ISETP.GT.AND P1, PT, R3, RZ, P2 ;  /* 0x000000ff0300720c */ /* 0x000fe20001724270 */
[-C--:B------:R-:W-:Y:S01]  /*5220*/  FMUL R26, R26, R88.reuse ;  /* 0x000000581a1a7220 */ /* 0x080fe20000400000 */
[----:B------:R-:W-:Y:S01]  /*5230*/  LEA R6, P4, R104, UR4, 0x1 ;  /* 0x0000000468067c11 */ /* 0x000fe2000f8808ff */
[----:B------:R-:W-:Y:S01]  /*5240*/  FMUL R27, R27, R88 ;  /* 0x000000581b1b7220 */ /* 0x000fe20000400000 */
[----:B------:R-:W-:Y:S01]  /*5250*/  F2FP.F16.F32.PACK_AB R24, RZ, R24 ;  /* 0x00000018ff18723e */ /* 0x000fe200000000ff */
[-C--:B------:R-:W-:Y:S01]  /*5260*/  FMUL R28, R28, R88.reuse ;  /* 0x000000581c1c7220 */ /* 0x080fe20000400000 */
[----:B------:R-:W-:Y:S01]  /*5270*/  LEA.HI.X R7, R104, UR5, R115, 0x1, P4 ;  /* 0x0000000568077c11 */ /* 0x000fe2000a0f0c73 */
[-C--:B------:R-:W-:Y:S01]  /*5280*/  FMUL R29, R29, R88.reuse ;  /* 0x000000581d1d7220 */ /* 0x080fe20000400000 */
[----:B------:R-:W-:Y:S01]  /*5290*/  F2FP.F16.F32.PACK_AB R25, RZ, R25 ;  /* 0x00000019ff19723e */ /* 0x000fe200000000ff */
[-C--:B------:R-:W-:Y:S01]  /*52a0*/  FMUL R30, R30, R88.reuse ;  /* 0x000000581e1e7220 */ /* 0x080fe20000400000 */
[----:B------:R-:W-:Y:S01]  /*52b0*/  ISETP.GT.AND P2, PT, R3, 0x8, P2 ;  /* 0x000000080300780c */ /* 0x000fe20001744270 */
[----:B------:R-:W-:Y:S01]  /*52c0*/  @P3 STG.E.U16 desc[UR36][R6.64], R24 ;  /* 0x0000001806003986 */ /* 0x000fe2000c101524 */
[C---:B------:R-:W-:Y:S01]  /*52d0*/  SHF.L.U64.HI R5, R90.reuse, 0x1, R91 ;  /* 0x000000015a057819 */ /* 0x040fe2000001025b */
[----:B------:R-:W-:Y:S01]  /*52e0*/  FMUL R31, R31, R88 ;  /* 0x000000581f1f7220 */ /* 0x000fe20000400000 */
[----:B------:R-:W-:Y:S01]  /*52f0*/  LEA R8, P3, R90, R6, 0x1 ;  /* 0x000000065a087211 */ /* 0x000fe200078608ff */
[----:B------:R-:W-:Y:S01]  /*5300*/  @P1 STG.E.U16 desc[UR36][R6.64+0x2], R25 ;  /* 0x0000021906001986 */ /* 0x000fe2000c101524 */
[----:B------:R-:W-:Y:S01]  /*5310*/  ISETP.GT.AND P1, PT, R3, 0x8, P0 ;  /* 0x000000080300780c */ /* 0x000fe20000724270 */
[----:B------:R-:W-:Y:S01]  /*5320*/  FMUL R32, R32, R88 ;  /* 0x0000005820207220 */ /* 0x000fe20000400000 */
[----:B------:R-:W-:Y:S01]  /*5330*/  F2FP.F16.F32.PACK_AB R26, RZ, R26 ;  /* 0x0000001aff1a723e */ /* 0x000fe200000000ff */
[----:B------:R-:W-:Y:S01]  /*5340*/  IMAD.X R9, R5, 0x1, R7, P3 ;  /* 0x0000000105097824 */ /* 0x000fe200018e0607 */
[----:B------:R-:W-:Y:S01]  /*5350*/  F2FP.F16.F32.PACK_AB R27, RZ, R27 ;  /* 0x0000001bff1b723e */ /* 0x000fe200000000ff */
[-C--:B------:R-:W-:Y:S01]  /*5360*/  FMUL R33, R33, R88.reuse ;  /* 0x0000005821217220 */ /* 0x080fe20000400000 */
[----:B------:R-:W-:Y:S01]  /*5370*/  ISETP.GT.AND P0, PT, R4, 0x8, PT ;  /* 0x000000080400780c */ /* 0x000fe20003f04270 */
[----:B------:R-:W-:Y:S01]  /*5380*/  FMUL R34, R34, R88 ;  /* 0x0000005822227220 */ /* 0x000fe20000400000 */
[----:B------:R-:W-:Y:S01]  /*5390*/  F2FP.F16.F32.PACK_AB R28, RZ, R28 ;  /* 0x0000001cff1c723e */ /* 0x000fe200000000ff */
[-C--:B------:R-:W-:Y:S01]  /*53a0*/  FMUL R35, R35, R88.reuse ;  /* 0x0000005823237220 */ /* 0x080fe20000400000 */
[C---:B------:R-:W-:Y:S01]  /*53b0*/  ISETP.GT.AND P4, PT, R3.reuse, RZ, P0 ;  /* 0x000000ff0300720c */ /* 0x040fe20000784270 */
[-C--:B------:R-:W-:Y:S01]  /*53c0*/  FMUL R36, R36, R88.reuse ;  /* 0x0000005824247220 */ /* 0x080fe20000400000 */
[----:B------:R-:W-:Y:S01]  /*53d0*/  F2FP.F16.F32.PACK_AB R29, RZ, R29 ;  /* 0x0000001dff1d723e */ /* 0x000fe200000000ff */
[----:B------:R-:W-:Y:S01]  /*53e0*/  @P1 STG.E.U16 desc[UR36][R8.64], R26 ;  /* 0x0000001a08001986 */ /* 0x000fe2000c101524 */
[----:B------:R-:W-:Y:S01]  /*53f0*/  ISETP.GT.AND P1, PT, R3, 0x8, P0 ;  /* 0x000000080300780c */ /* 0x000fe20000724270 */
[----:B------:R-:W-:Y:S01]  /*5400*/  FMUL R37, R37, R88 ;  /* 0x0000005825257220 */ /* 0x000fe20000400000 */
[----:B------:R-:W-:Y:S01]  /*5410*/  F2FP.F16.F32.PACK_AB R30, RZ, R30 ;  /* 0x0000001eff1e723e */ /* 0x000fe200000000ff */
[----:B------:R-:W-:Y:S01]  /*5420*/  @P2 STG.E.U16 desc[UR36][R8.64+0x2], R27 ;  /* 0x0000021b08002986 */ /* 0x000fe2000c101524 */
[----:B------:R-:W-:Y:S01]  /*5430*/  ISETP.GT.AND P2, PT, R4, 0x9, PT ;  /* 0x000000090400780c */ /* 0x000fe20003f44270 */
[-C--:B------:R-:W-:Y:S01]  /*5440*/  FMUL R38, R38, R88.reuse ;  /* 0x0000005826267220 */ /* 0x080fe20000400000 */
[----:B------:R-:W-:Y:S01]  /*5450*/  F2FP.F16.F32.PACK_AB R31, RZ, R31 ;  /* 0x0000001fff1f723e */ /* 0x000fe200000000ff */
[-C--:B------:R-:W-:Y:S01]  /*5460*/  FMUL R39, R39, R88.reuse ;  /* 0x0000005827277220 */ /* 0x080fe20000400000 */
[C---:B------:R-:W-:Y:S01]  /*5470*/  ISETP.GT.AND P3, PT, R3.reuse, RZ, P2 ;  /* 0x000000ff0300720c */ /* 0x040fe20001764270 */
[----:B------:R-:W-:Y:S01]  /*5480*/  @P4 STG.E.U16 desc[UR36][R6.64+0x10], R28 ;  /* 0x0000101c06004986 */ /* 0x000fe2000c101524 */
[----:B------:R-:W-:Y:S01]  /*5490*/  ISETP.GT.AND P2, PT, R3, 0x8, P2 ;  /* 0x000000080300780c */ /* 0x000fe20001744270 */
[-C--:B------:R-:W-:Y:S01]  /*54a0*/  FMUL R40, R40, R88.reuse ;  /* 0x0000005828287220 */ /* 0x080fe20000400000 */
[----:B------:R-:W-:Y:S01]  /*54b0*/  ISETP.GT.AND P0, PT, R4, 0x10, PT ;  /* 0x000000100400780c */ /* 0x000fe20003f04270 */
[----:B------:R-:W-:Y:S01]  /*54c0*/  FMUL R41, R41, R88 ;  /* 0x0000005829297220 */ /* 0x000fe20000400000 */
[----:B------:R-:W-:Y:S01]  /*54d0*/  F2FP.F16.F32.PACK_AB R32, RZ, R32 ;  /* 0x00000020ff20723e */ /* 0x000fe200000000ff */
[-C--:B------:R-:W-:Y:S01]  /*54e0*/  FMUL R42, R42, R88.reuse ;  /* 0x000000582a2a7220 */ /* 0x080fe20000400000 */
[----:B------:R-:W-:Y:S01]  /*54f0*/  ISETP.GT.AND P4, PT, R3, RZ, P0 ;  /* 0x000000ff0300720c */ /* 0x000fe20000784270 */
[-C--:B------:R-:W-:Y:S01]  /*5500*/  FMUL R43, R43, R88.reuse ;  /* 0x000000582b2b7220 */ /* 0x080fe20000400000 */
[----:B------:R-:W-:Y:S01]  /*5510*/  F2FP.F16.F32.PACK_AB R33, RZ, R33 ;  /* 0x00000021ff21723e */ /* 0x000fe200000000ff */
[----:B------:R-:W-:Y:S01]  /*5520*/  FMUL R44, R44, R88 ;  /* 0x000000582c2c7220 */ /* 0x000fe20000400000 */
[----:B------:R-:W-:Y:S01]  /*5530*/  F2FP.F16.F32.PACK_AB R34, RZ, R34 ;  /* 0x00000022ff22723e */ /* 0x000fe200000000ff */
[----:B------:R-:W-:Y:S01]  /*5540*/  @P3 STG.E.U16 desc[UR36][R6.64+0x12], R29 ;  /* 0x0000121d06003986 */ /* 0x000fe2000c101524 */
[----:B------:R-:W-:Y:S01]  /*5550*/  ISETP.GT.AND P3, PT, R4, 0x11, PT ;  /* 0x000000110400780c */ /* 0x000fe20003f64270 */
[-C--:B------:R-:W-:Y:S01]  /*5560*/  FMUL R45, R45, R88.reuse ;  /* 0x000000582d2d7220 */ /* 0x080fe20000400000 */
[----:B------:R-:W-:Y:S01]  /*5570*/  F2FP.F16.F32.PACK_AB R35, RZ, R35 ;  /* 0x00000023ff23723e */ /* 0x000fe200000000ff */
[----:B------:R-:W-:Y:S01]  /*5580*/  @P1 STG.E.U16 desc[UR36][R8.64+0x10], R30 ;  /* 0x0000101e08001986 */ /* 0x000fe2000c101524 */
[C---:B------:R-:W-:Y:S01]  /*5590*/  ISETP.GT.AND P1, PT, R3.reuse, 0x8, P0 ;  /* 0x000000080300780c */ /* 0x040fe20000724270 */
[-C--:B------:R-:W-:Y:S01]  /*55a0*/  FMUL R46, R46, R88.reuse ;  /* 0x000000582e2e7220 */ /* 0x080fe20000400000 */
[----:B------:R-:W-:Y:S01]  /*55b0*/  ISETP.GT.AND P0, PT, R4, 0x18, PT ;  /* 0x000000180400780c */ /* 0x000fe20003f04270 */
[----:B------:R-:W-:Y:S01]  /*55c0*/  @P2 STG.E.U16 desc[UR36][R8.64+0x12], R31 ;  /* 0x0000121f08002986 */ /* 0x000fe2000c101524 */
[----:B------:R-:W-:Y:S01]  /*55d0*/  ISETP.GT.AND P2, PT, R3, RZ, P3 ;  /* 0x000000ff0300720c */ /* 0x000fe20001f44270 */
[-C--:B------:R-:W-:Y:S01]  /*55e0*/  FMUL R47, R47, R88.reuse ;  /* 0x000000582f2f7220 */ /* 0x080fe20000400000 */
[C---:B------:R-:W-:Y:S01]  /*55f0*/  ISETP.GT.AND P3, PT, R3.reuse, 0x8, P3 ;  /* 0x000000080300780c */ /* 0x040fe20001f64270 */
[----:B------:R-:W-:Y:S01]  /*5600*/  @P4 STG.E.U16 desc[UR36][R6.64+0x20], R32 ;  /* 0x0000202006004986 */ /* 0x000fe2000c101524 */
[----:B------:R-:W-:Y:S01]  /*5610*/  ISETP.GT.AND P4, PT, R3, RZ, P0 ;  /* 0x000000ff0300720c */ /* 0x000fe20000784270 */
[----:B------:R-:W-:Y:S01]  /*5620*/  FMUL R48, R48, R88 ;  /* 0x0000005830307220 */ /* 0x000fe20000400000 */
[----:B------:R-:W-:Y:S01]  /*5630*/  F2FP.F16.F32.PACK_AB R36, RZ, R36 ;  /* 0x00000024ff24723e */ /* 0x000fe200000000ff */
[-C--:B------:R-:W-:Y:S01]  /*5640*/  FMUL R49, R49, R88.reuse ;  /* 0x0000005831317220 */ /* 0x080fe20000400000 */
[----:B------:R-:W-:Y:S01]  /*5650*/  F2FP.F16.F32.PACK_AB R37, RZ, R37 ;  /* 0x00000025ff25723e */ /* 0x000fe200000000ff */
[----:B------:R-:W-:Y:S01]  /*5660*/  FMUL R50, R50, R88 ;  /* 0x0000005832327220 */ /* 0x000fe20000400000 */
[----:B------:R-:W-:Y:S01]  /*5670*/  F2FP.F16.F32.PACK_AB R38, RZ, R38 ;  /* 0x00000026ff26723e */ /* 0x000fe200000000ff */
[----:B------:R-:W-:Y:S01]  /*5680*/  FMUL R51, R51, R88 ;  /* 0x0000005833337220 */ /* 0x000fe20000400000 */
[----:B------:R-:W-:Y:S01]  /*5690*/  F2FP.F16.F32.PACK_AB R39, RZ, R39 ;  /* 0x00000027ff27723e */ /* 0x000fe200000000ff */
[----:B------:R-:W-:Y:S01]  /*56a0*/  @P2 STG.E.U16 desc[UR36][R6.64+0x22], R33 ;  /* 0x0000222106002986 */ /* 0x000fe2000c101524 */
[----:B------:R-:W-:Y:S01]  /*56b0*/  F2FP.F16.F32.PACK_AB R40, RZ, R40 ;  /* 0x00000028ff28723e */ /* 0x000fe200000000ff */
[-C--:B------:R-:W-:Y:S01]  /*56c0*/  FMUL R52, R52, R88.reuse ;  /* 0x0000005834347220 */ /* 0x080fe20000400000 */
[----:B------:R-:W-:Y:S01]  /*56d0*/  F2FP.F16.F32.PACK_AB R41, RZ, R41 ;  /* 0x00000029ff29723e */ /* 0x000fe200000000ff */
[----:B------:R-:W-:Y:S01]  /*56e0*/  @P1 STG.E.U16 desc[UR36][R8.64+0x20], R34 ;  /* 0x0000202208001986 */ /* 0x000fe2000c101524 */
[----:B------:R-:W-:Y:S01]  /*56f0*/  ISETP.GT.AND P1, PT, R3, 0x8, P0 ;  /* 0x000000080300780c */ /* 0x000fe20000724270 */
[-C--:B------:R-:W-:Y:S01]  /*5700*/  FMUL R53, R53, R88.reuse ;  /* 0x0000005835357220 */ /* 0x080fe20000400000 */
[C---:B------:R-:W-:Y:S01]  /*5710*/  ISETP.GT.AND P0, PT, R4.reuse, 0x20, PT ;  /* 0x000000200400780c */ /* 0x040fe20003f04270 */
[----:B------:R-:W-:Y:S01]  /*5720*/  @P3 STG.E.U16 desc[UR36][R8.64+0x22], R35 ;  /* 0x0000222308003986 */ /* 0x000fe2000c101524 */
[----:B------:R-:W-:Y:S01]  /*5730*/  ISETP.GT.AND P3, PT, R4, 0x19, PT ;  /* 0x000000190400780c */ /* 0x000fe20003f64270 */
[----:B------:R-:W-:Y:S01]  /*5740*/  FMUL R54, R54, R88 ;  /* 0x0000005836367220 */ /* 0x000fe20000400000 */
[----:B------:R-:W-:Y:S01]  /*5750*/  F2FP.F16.F32.PACK_AB R42, RZ, R42 ;  /* 0x0000002aff2a723e */ /* 0x000fe200000000ff */
[----:B------:R-:W-:Y:S01]  /*5760*/  @P4 STG.E.U16 desc[UR36][R6.64+0x30], R36 ;  /* 0x0000302406004986 */ /* 0x000fe2000c101524 */
[----:B------:R-:W-:Y:S01]  /*5770*/  ISETP.GT.AND P2, PT, R3, RZ, P3 ;  /* 0x000000ff0300720c */ /* 0x000fe20001f44270 */
[-C--:B------:R-:W-:Y:S01]  /*5780*/  FMUL R55, R55, R88.reuse ;  /* 0x0000005837377220 */ /* 0x080fe20000400000 */
[C---:B------:R-:W-:Y:S01]  /*5790*/  ISETP.GT.AND P3, PT, R3.reuse, 0x8, P3 ;  /* 0x000000080300780c */ /* 0x040fe20001f64270 */
[-C--:B------:R-:W-:Y:S01]  /*57a0*/  FMUL R56, R56, R88.reuse ;  /* 0x0000005838387220 */ /* 0x080fe20000400000 */
[----:B------:R-:W-:Y:S01]  /*57b0*/  ISETP.GT.AND P4, PT, R3, RZ, P0 ;  /* 0x000000ff0300720c */ /* 0x000fe20000784270 */
[-C--:B------:R-:W-:Y:S01]  /*57c0*/  FMUL R57, R57, R88.reuse ;  /* 0x0000005839397220 */ /* 0x080fe20000400000 */
[----:B------:R-:W-:Y:S01]  /*57d0*/  F2FP.F16.F32.PACK_AB R43, RZ, R43 ;  /* 0x0000002bff2b723e */ /* 0x000fe200000000ff */
[----:B------:R-:W-:Y:S01]  /*57e0*/  FMUL R58, R58, R88 ;  /* 0x000000583a3a7220 */ /* 0x000fe20000400000 */
[----:B------:R-:W-:Y:S01]  /*57f0*/  F2FP.F16.F32.PACK_AB R44, RZ, R44 ;  /* 0x0000002cff2c723e */ /* 0x000fe200000000ff */
[-C--:B------:R-:W-:Y:S01]  /*5800*/  FMUL R59, R59, R88.reuse ;  /* 0x000000583b3b7220 */ /* 0x080fe20000400000 */
[----:B------:R-:W-:Y:S01]  /*5810*/  F2FP.F16.F32.PACK_AB R45, RZ, R45 ;  /* 0x0000002dff2d723e */ /* 0x000fe200000000ff */
[----:B------:R-:W-:Y:S01]  /*5820*/  FMUL R60, R60, R88 ;  /* 0x000000583c3c7220 */ /* 0x000fe20000400000 */
[----:B------:R-:W-:Y:S01]  /*5830*/  F2FP.F16.F32.PACK_AB R46, RZ, R46 ;  /* 0x0000002eff2e723e */ /* 0x000fe200000000ff */
[----:B------:R-:W-:Y:S01]  /*5840*/  @P2 STG.E.U16 desc[UR36][R6.64+0x32], R37 ;  /* 0x0000322506002986 */ /* 0x000fe2000c101524 */
[----:B------:R-:W-:Y:S01]  /*5850*/  F2FP.F16.F32.PACK_AB R47, RZ, R47 ;  /* 0x0000002fff2f723e */ /* 0x000fe200000000ff */
[----:B------:R-:W-:Y:S01]  /*5860*/  FMUL R61, R61, R88 ;  /* 0x000000583d3d7220 */ /* 0x000fe20000400000 */
[----:B------:R-:W-:Y:S01]  /*5870*/  F2FP.F16.F32.PACK_AB R48, RZ, R48 ;  /* 0x00000030ff30723e */ /* 0x000fe200000000ff */
[----:B------:R-:W-:Y:S01]  /*5880*/  @P1 STG.E.U16 desc[UR36][R8.64+0x30], R38 ;  /* 0x0000302608001986 */ /* 0x000fe2000c101524 */
[----:B------:R-:W-:Y:S01]  /*5890*/  ISETP.GT.AND P1, PT, R3, 0x8, P0 ;  /* 0x000000080300780c */ /* 0x000fe20000724270 */
[-C--:B------:R-:W-:Y:S01]  /*58a0*/  FMUL R62, R62, R88.reuse ;  /* 0x000000583e3e7220 */ /* 0x080fe20000400000 */
[C---:B------:R-:W-:Y:S01]  /*58b0*/  ISETP.GT.AND P0, PT, R4.reuse, 0x28, PT ;  /* 0x000000280400780c */ /* 0x040fe20003f04270 */
[----:B------:R-:W-:Y:S01]  /*58c0*/  @P3 STG.E.U16 desc[UR36][R8.64+0x32], R39 ;  /* 0x0000322708003986 */ /* 0x000fe2000c101524 */
[----:B------:R-:W-:Y:S01]  /*58d0*/  ISETP.GT.AND P3, PT, R4, 0x21, PT ;  /* 0x000000210400780c */ /* 0x000fe20003f64270 */
[-C--:B------:R-:W-:Y:S01]  /*58e0*/  FMUL R63, R63, R88.reuse ;  /* 0x000000583f3f7220 */ /* 0x080fe20000400000 */
[----:B------:R-:W-:Y:S01]  /*58f0*/  F2FP.F16.F32.PACK_AB R49, RZ, R49 ;  /* 0x00000031ff31723e */ /* 0x000fe200000000ff */
[----:B------:R-:W-:Y:S01]  /*5900*/  @P4 STG.E.U16 desc[UR36][R6.64+0x40], R40 ;  /* 0x0000402806004986 */ /* 0x000fe2000c101524 */
[C---:B------:R-:W-:Y:S01]  /*5910*/  ISETP.GT.AND P2, PT, R3.reuse, RZ, P3 ;  /* 0x000000ff0300720c */ /* 0x040fe20001f44270 */
[-C--:B------:R-:W-:Y:S01]  /*5920*/  FMUL R64, R64, R88.reuse ;  /* 0x0000005840407220 */ /* 0x080fe20000400000 */
[----:B------:R-:W-:Y:S01]  /*5930*/  ISETP.GT.AND P3, PT, R3, 0x8, P3 ;  /* 0x000000080300780c */ /* 0x000fe20001f64270 */
[-C--:B------:R-:W-:Y:S01]  /*5940*/  FMUL R65, R65, R88.reuse ;  /* 0x0000005841417220 */ /* 0x080fe20000400000 */
        /* <DEDUP_REMOVED lines=62> */
[----:B------:R-:W-:-:S02]  /*5d30*/  F2FP.F16.F32.PACK_AB R68, RZ, R68 ;  /* 0x00000044ff44723e */ /* 0x000fc400000000ff */
[----:B------:R-:W-:Y:S01]  /*5d40*/  F2FP.F16.F32.PACK_AB R69, RZ, R69 ;  /* 0x00000045ff45723e */ /* 0x000fe200000000ff */
[----:B------:R-:W-:Y:S01]  /*5d50*/  @P1 STG.E.U16 desc[UR36][R8.64+0x60], R50 ;  /* 0x0000603208001986 */ /* 0x000fe2000c101524 */
[C---:B------:R-:W-:Y:S02]  /*5d60*/  ISETP.GT.AND P1, PT, R3.reuse, 0x8, P0 ;  /* 0x000000080300780c */ /* 0x040fe40000724270 */
[C---:B------:R-:W-:Y:S01]  /*5d70*/  ISETP.GT.AND P0, PT, R4.reuse, 0x40, PT ;  /* 0x000000400400780c */ /* 0x040fe20003f04270 */
[----:B------:R-:W-:Y:S01]  /*5d80*/  @P3 STG.E.U16 desc[UR36][R8.64+0x62], R51 ;  /* 0x0000623308003986 */ /* 0x000fe2000c101524 */
[----:B------:R-:W-:Y:S02]  /*5d90*/  ISETP.GT.AND P3, PT, R4, 0x39, PT ;  /* 0x000000390400780c */ /* 0x000fe40003f64270 */
[----:B------:R-:W-:Y:S01]  /*5da0*/  F2FP.F16.F32.PACK_AB R70, RZ, R70 ;  /* 0x00000046ff46723e */ /* 0x000fe200000000ff */
[----:B------:R-:W-:Y:S01]  /*5db0*/  @P4 STG.E.U16 desc[UR36][R6.64+0x70], R52 ;  /* 0x0000703406004986 */ /* 0x000fe2000c101524 */
[----:B------:R-:W-:-:S02]  /*5dc0*/  ISETP.GT.AND P2, PT, R3, RZ, P3 ;  /* 0x000000ff0300720c */ /* 0x000fc40001f44270 */
[C---:B------:R-:W-:Y:S02]  /*5dd0*/  ISETP.GT.AND P3, PT, R3.reuse, 0x8, P3 ;  /* 0x000000080300780c */ /* 0x040fe40001f64270 */
[----:B------:R-:W-:Y:S02]  /*5de0*/  ISETP.GT.AND P4, PT, R3, RZ, P0 ;  /* 0x000000ff0300720c */ /* 0x000fe40000784270 */
[----:B------:R-:W-:Y:S02]  /*5df0*/  F2FP.F16.F32.PACK_AB R71, RZ, R71 ;  /* 0x00000047ff47723e */ /* 0x000fe400000000ff */
[----:B------:R-:W-:Y:S02]  /*5e00*/  F2FP.F16.F32.PACK_AB R72, RZ, R72 ;  /* 0x00000048ff48723e */ /* 0x000fe400000000ff */
[----:B------:R-:W-:Y:S02]  /*5e10*/  F2FP.F16.F32.PACK_AB R73, RZ, R73 ;  /* 0x00000049ff49723e */ /* 0x000fe400000000ff */
        /* <DEDUP_REMOVED lines=33> */
[----:B------:R-:W-:-:S03]  /*6030*/  F2FP.F16.F32.PACK_AB R87, RZ, R87 ;  /* 0x00000057ff57723e */ /* 0x000fc600000000ff */
[----:B------:R-:W-:Y:S04]  /*6040*/  @P2 STG.E.U16 desc[UR36][R6.64+0x92], R61 ;  /* 0x0000923d06002986 */ /* 0x000fe8000c101524 */
[----:B------:R-:W-:Y:S01]  /*6050*/  @P1 STG.E.U16 desc[UR36][R8.64+0x90], R62 ;  /* 0x0000903e08001986 */ /* 0x000fe2000c101524 */
[----:B------:R-:W-:Y:S02]  /*6060*/  ISETP.GT.AND P1, PT, R3, 0x8, P0 ;  /* 0x000000080300780c */ /* 0x000fe40000724270 */
[C---:B------:R-:W-:Y:S01]  /*6070*/  ISETP.GT.AND P0, PT, R4.reuse, 0x58, PT ;  /* 0x000000580400780c */ /* 0x040fe20003f04270 */
[----:B------:R-:W-:Y:S01]  /*6080*/  @P3 STG.E.U16 desc[UR36][R8.64+0x92], R63 ;  /* 0x0000923f08003986 */ /* 0x000fe2000c101524 */
[----:B------:R-:W-:-:S03]  /*6090*/  ISETP.GT.AND P3, PT, R4, 0x51, PT ;  /* 0x000000510400780c */ /* 0x000fc60003f64270 */
[----:B------:R-:W-:Y:S01]  /*60a0*/  @P4 STG.E.U16 desc[UR36][R6.64+0xa0], R64 ;  /* 0x0000a04006004986 */ /* 0x000fe2000c101524 */
[C---:B------:R-:W-:Y:S02]  /*60b0*/  ISETP.GT.AND P2, PT, R3.reuse, RZ, P3 ;  /* 0x000000ff0300720c */ /* 0x040fe40001f44270 */
[C---:B------:R-:W-:Y:S02]  /*60c0*/  ISETP.GT.AND P3, PT, R3.reuse, 0x8, P3 ;  /* 0x000000080300780c */ /* 0x040fe40001f64270 */
[----:B------:R-:W-:-:S09]  /*60d0*/  ISETP.GT.AND P4, PT, R3, RZ, P0 ;  /* 0x000000ff0300720c */ /* 0x000fd20000784270 */
        /* <DEDUP_REMOVED lines=9> */
[C---:B------:R-:W-:Y:S02]  /*6170*/  ISETP.GT.AND P3, PT, R3.reuse, RZ, P0 ;  /* 0x000000ff0300720c */ /* 0x040fe40000764270 */
[----:B------:R-:W-:-:S07]  /*6180*/  ISETP.GT.AND P0, PT, R3, 0x8, P0 ;  /* 0x000000080300780c */ /* 0x000fce0000704270 */
[----:B------:R-:W-:Y:S04]  /*6190*/  @P2 STG.E.U16 desc[UR36][R6.64+0xb2], R69 ;  /* 0x0000b24506002986 */ /* 0x000fe8000c101524 */
[----:B------:R-:W-:Y:S01]  /*61a0*/  @P1 STG.E.U16 desc[UR36][R8.64+0xb0], R70 ;  /* 0x0000b04608001986 */ /* 0x000fe2000c101524 */
[----:B------:R-:W-:-:S03]  /*61b0*/  ISETP.GT.AND P1, PT, R4, 0x68, PT ;  /* 0x000000680400780c */ /* 0x000fc60003f24270 */
        /* <DEDUP_REMOVED lines=11> */
[C---:B------:R-:W-:Y:S02]  /*6270*/  ISETP.GT.AND P2, PT, R3.reuse, RZ, P0 ;  /* 0x000000ff0300720c */ /* 0x040fe40000744270 */
[----:B------:R-:W-:Y:S01]  /*6280*/  ISETP.GT.AND P0, PT, R3, 0x8, P0 ;  /* 0x000000080300780c */ /* 0x000fe20000704270 */
[----:B------:R-:W-:Y:S01]  /*6290*/  @P3 STG.E.U16 desc[UR36][R6.64+0xd0], R76 ;  /* 0x0000d04c06003986 */ /* 0x000fe2000c101524 */
[----:B------:R-:W-:-:S04]  /*62a0*/  ISETP.GT.AND P3, PT, R4, 0x70, PT ;  /* 0x000000700400780c */ /* 0x000fc80003f64270 */
[C---:B------:R-:W-:Y:S02]  /*62b0*/  ISETP.GT.AND P4, PT, R3.reuse, RZ, P3 ;  /* 0x000000ff0300720c */ /* 0x040fe40001f84270 */
[----:B------:R-:W-:-:S03]  /*62c0*/  ISETP.GT.AND P3, PT, R3, 0x8, P3 ;  /* 0x000000080300780c */ /* 0x000fc60001f64270 */
[----:B------:R-:W-:Y:S01]  /*62d0*/  @P2 STG.E.U16 desc[UR36][R6.64+0xd2], R77 ;  /* 0x0000d24d06002986 */ /* 0x000fe2000c101524 */
[----:B------:R-:W-:-:S03]  /*62e0*/  ISETP.GT.AND P2, PT, R4, 0x79, PT ;  /* 0x000000790400780c */ /* 0x000fc60003f44270 */
[----:B------:R-:W-:Y:S01]  /*62f0*/  @P1 STG.E.U16 desc[UR36][R8.64+0xd0], R78 ;  /* 0x0000d04e08001986 */ /* 0x000fe2000c101524 */
[----:B------:R-:W-:-:S03]  /*6300*/  ISETP.GT.AND P1, PT, R4, 0x78, PT ;  /* 0x000000780400780c */ /* 0x000fc60003f24270 */
[----:B------:R-:W-:Y:S01]  /*6310*/  @P0 STG.E.U16 desc[UR36][R8.64+0xd2], R79 ;  /* 0x0000d24f08000986 */ /* 0x000fe2000c101524 */
[----:B------:R-:W-:-:S03]  /*6320*/  ISETP.GT.AND P0, PT, R4, 0x71, PT ;  /* 0x000000710400780c */ /* 0x000fc60003f04270 */
[----:B------:R-:W-:Y:S01]  /*6330*/  @P4 STG.E.U16 desc[UR36][R6.64+0xe0], R80 ;  /* 0x0000e05006004986 */ /* 0x000fe2000c101524 */
[C---:B------:R-:W-:Y:S02]  /*6340*/  ISETP.GT.AND P4, PT, R3.reuse, RZ, P0 ;  /* 0x000000ff0300720c */ /* 0x040fe40000784270 */
[----:B------:R-:W-:-:S11]  /*6350*/  ISETP.GT.AND P0, PT, R3, 0x8, P0 ;  /* 0x000000080300780c */ /* 0x000fd60000704270 */
[----:B------:R-:W-:Y:S02]  /*6360*/  @P4 IMAD.MOV.U32 R4, RZ, RZ, R6 ;  /* 0x000000ffff044224 */ /* 0x000fe400078e0006 */
[----:B------:R-:W-:-:S05]  /*6370*/  @P4 IMAD.MOV.U32 R5, RZ, RZ, R7 ;  /* 0x000000ffff054224 */ /* 0x000fca00078e0007 */
[----:B------:R0:W-:Y:S01]  /*6380*/  @P4 STG.E.U16 desc[UR36][R4.64+0xe2], R81 ;  /* 0x0000e25104004986 */ /* 0x0001e2000c101524 */
[C---:B------:R-:W-:Y:S02]  /*6390*/  ISETP.GT.AND P4, PT, R3.reuse, RZ, P2 ;  /* 0x000000ff0300720c */ /* 0x040fe40001784270 */
[----:B------:R-:W-:Y:S01]  /*63a0*/  ISETP.GT.AND P2, PT, R3, 0x8, P2 ;  /* 0x000000080300780c */ /* 0x000fe20001744270 */
[----:B0-----:R-:W-:Y:S02]  /*63b0*/  @P3 IMAD.MOV.U32 R4, RZ, RZ, R8 ;  /* 0x000000ffff043224 */ /* 0x001fe400078e0008 */
[----:B------:R-:W-:-:S05]  /*63c0*/  @P3 IMAD.MOV.U32 R5, RZ, RZ, R9 ;  /* 0x000000ffff053224 */ /* 0x000fca00078e0009 */
[----:B------:R0:W-:Y:S01]  /*63d0*/  @P3 STG.E.U16 desc[UR36][R4.64+0xe0], R82 ;  /* 0x0000e05204003986 */ /* 0x0001e2000c101524 */
[C---:B------:R-:W-:Y:S02]  /*63e0*/  ISETP.GT.AND P3, PT, R3.reuse, RZ, P1 ;  /* 0x000000ff0300720c */ /* 0x040fe40000f64270 */
[----:B------:R-:W-:Y:S01]  /*63f0*/  ISETP.GT.AND P1, PT, R3, 0x8, P1 ;  /* 0x000000080300780c */ /* 0x000fe20000f24270 */
[----:B0-----:R-:W-:Y:S02]  /*6400*/  @P0 IMAD.MOV.U32 R4, RZ, RZ, R8 ;  /* 0x000000ffff040224 */ /* 0x001fe400078e0008 */
[----:B------:R-:W-:-:S05]  /*6410*/  @P0 IMAD.MOV.U32 R5, RZ, RZ, R9 ;  /* 0x000000ffff050224 */ /* 0x000fca00078e0009 */
[----:B------:R0:W-:Y:S03]  /*6420*/  @P0 STG.E.U16 desc[UR36][R4.64+0xe2], R83 ;  /* 0x0000e25304000986 */ /* 0x0001e6000c101524 */
[----:B0-----:R-:W-:Y:S02]  /*6430*/  @P3 IMAD.MOV.U32 R4, RZ, RZ, R6 ;  /* 0x000000ffff043224 */ /* 0x001fe400078e0006 */
[----:B------:R-:W-:-:S05]  /*6440*/  @P3 IMAD.MOV.U32 R5, RZ, RZ, R7 ;  /* 0x000000ffff053224 */ /* 0x000fca00078e0007 */
[----:B------:R0:W-:Y:S04]  /*6450*/  @P3 STG.E.U16 desc[UR36][R4.64+0xf0], R84 ;  /* 0x0000f05404003986 */ /* 0x0001e8000c101524 */
[----:B------:R4:W-:Y:S01]  /*6460*/  @P4 STG.E.U16 desc[UR36][R6.64+0xf2], R85 ;  /* 0x0000f25506004986 */ /* 0x0009e2000c101524 */
[----:B0-----:R-:W-:Y:S02]  /*6470*/  @P1 IMAD.MOV.U32 R4, RZ, RZ, R8 ;  /* 0x000000ffff041224 */ /* 0x001fe400078e0008 */
[----:B------:R-:W-:-:S05]  /*6480*/  @P1 IMAD.MOV.U32 R5, RZ, RZ, R9 ;  /* 0x000000ffff051224 */ /* 0x000fca00078e0009 */
[----:B------:R4:W-:Y:S04]  /*6490*/  @P1 STG.E.U16 desc[UR36][R4.64+0xf0], R86 ;  /* 0x0000f05604001986 */ /* 0x0009e8000c101524 */
[----:B------:R4:W-:Y:S02]  /*64a0*/  @P2 STG.E.U16 desc[UR36][R8.64+0xf2], R87 ;  /* 0x0000f25708002986 */ /* 0x0009e4000c101524 */
.L_x_158:
[----:B------:R-:W-:Y:S05]  /*64b0*/  BSYNC B0 ;  /* 0x0000000000007941 */ /* 0x000fea0003800000 */
.L_x_32:
[----:B------:R-:W-:Y:S01]  /*64c0*/  IADD3 R16, P0, R16, UR38, RZ ;  /* 0x0000002610107c10 */ /* 0x000fe2000ff1e0ff */
[----:B------:R-:W-:Y:S01]  /*64d0*/  ULDC.64 UR4, c[0x0][0x650] ;  /* 0x0001940000047ab9 */ /* 0x000fe20000000a00 */
[----:B------:R-:W-:Y:S01]  /*64e0*/  PRMT R3, RZ, 0x7610, R3 ;  /* 0x00007610ff037816 */ /* 0x000fe20000000003 */
[----:B------:R-:W-:Y:S01]  /*64f0*/  IMAD.MOV.U32 R100, RZ, RZ, -0x1 ;  /* 0xffffffffff647424 */ /* 0x000fe200078e00ff */
[----:B------:R-:W-:Y:S01]  /*6500*/  IADD3.X R17, R17, UR41, RZ, P0, !PT ;  /* 0x0000002911117c10 */ /* 0x000fe200087fe4ff */
[----:B------:R-:W-:Y:S01]  /*6510*/  IMAD.MOV.U32 R99, RZ, RZ, -0x1 ;  /* 0xffffffffff637424 */ /* 0x000fe200078e00ff */
[----:B------:R-:W-:-:S04]  /*6520*/  ISETP.GE.U32.AND P0, PT, R16, UR4, PT ;  /* 0x0000000410007c0c */ /* 0x000fc8000bf06070 */
[----:B------:R-:W-:-:S13]  /*6530*/  ISETP.GE.U32.AND.EX P0, PT, R17, UR5, PT, P0 ;  /* 0x0000000511007c0c */ /* 0x000fda000bf06100 */
[----:B------:R-:W-:Y:S05]  /*6540*/  @P0 BRA `(.L_x_159) ;  /* 0x00000004004c0947 */ /* 0x000fea0003800000 */
[----:B------:R-:W0:Y:S01]  /*6550*/  LDC.64 R10, c[0x0][0x628] ;  /* 0x00018a00ff0a7b82 */ /* 0x000e220000000a00 */
[----:B---3--:R-:W3:Y:S01]  /*6560*/  S2R R12, SR_CTAID.X ;  /* 0x00000000000c7919 */ /* 0x008ee20000002500 */
[----:B-12-4-:R-:W-:Y:S02]  /*6570*/  IMAD.MOV.U32 R8, RZ, RZ, R16 ;  /* 0x000000ffff087224 */ /* 0x016fe400078e0010 */
[----:B------:R-:W-:Y:S01]  /*6580*/  IMAD.MOV.U32 R9, RZ, RZ, R17 ;  /* 0x000000ffff097224 */ /* 0x000fe200078e0011 */
[----:B------:R-:W1:Y:S03]  /*6590*/  S2R R20, SR_CTAID.Y ;  /* 0x0000000000147919 */ /* 0x000e660000002600 */
[----:B------:R-:W2:Y:S08]  /*65a0*/  LDC R0, c[0x0][0x630] ;  /* 0x00018c00ff007b82 */ /* 0x000eb00000000800 */
[----:B------:R-:W4:Y:S01]  /*65b0*/  LDC.64 R14, c[0x0][0x620] ;  /* 0x00018800ff0e7b82 */ /* 0x000f220000000a00 */
[----:B0-----:R-:W-:-:S04]  /*65c0*/  ISETP.NE.U32.AND P0, PT, R10, RZ, PT ;  /* 0x000000ff0a00720c */ /* 0x001fc80003f05070 */
[----:B------:R-:W-:-:S13]  /*65d0*/  ISETP.NE.AND.EX P0, PT, R11, RZ, PT, P0 ;  /* 0x000000ff0b00720c */ /* 0x000fda0003f05300 */
[----:B-1234-:R-:W-:Y:S05]  /*65e0*/  @!P0 BRA `(.L_x_160) ;  /* 0x0000000000288947 */ /* 0x01efea0003800000 */
        /* <DEDUP_REMOVED lines=10> */
.L_x_160:
[-CC-:B------:R-:W-:Y:S01]  /*6690*/  SHF.R.U64 R99, R8, R0.reuse, R9.reuse ;  /* 0x0000000008637219 */ /* 0x180fe20000001209 */
[----:B------:R-:W0:Y:S01]  /*66a0*/  LDC.64 R26, c[0x0][0x640] ;  /* 0x00019000ff1a7b82 */ /* 0x000e220000000a00 */
[----:B------:R-:W-:Y:S01]  /*66b0*/  SHF.R.U32.HI R0, RZ, R0, R9 ;  /* 0x00000000ff007219 */ /* 0x000fe20000011609 */
[----:B------:R-:W-:Y:S01]  /*66c0*/  ULDC UR4, c[0x0][0x150] ;  /* 0x0000540000047ab9 */ /* 0x000fe20000000800 */
[----:B------:R-:W-:Y:S02]  /*66d0*/  IADD3 R3, P0, RZ, -R99, RZ ;  /* 0x80000063ff037210 */ /* 0x000fe40007f1e0ff */
[----:B------:R-:W-:-:S03]  /*66e0*/  I2FP.F32.U32 R7, R12 ;  /* 0x0000000c00077245 */ /* 0x000fc60000201000 */
[----:B------:R-:W1:Y:S01]  /*66f0*/  LDC R6, c[0x0][0x618] ;  /* 0x00018600ff067b82 */ /* 0x000e620000000800 */
[----:B------:R-:W-:Y:S02]  /*6700*/  IMAD.X R5, RZ, RZ, ~R0, P0 ;  /* 0x000000ffff057224 */ /* 0x000fe400000e0e00 */
[----:B------:R-:W-:Y:S01]  /*6710*/  FMUL R7, R7, UR4 ;  /* 0x0000000407077c20 */ /* 0x000fe20008400000 */
[----:B------:R-:W-:Y:S01]  /*6720*/  ULDC UR4, c[0x0][0x154] ;  /* 0x0000550000047ab9 */ /* 0x000fe20000000800 */
[-C--:B------:R-:W-:Y:S02]  /*6730*/  IMAD R0, R5, R14.reuse, RZ ;  /* 0x0000000e05007224 */ /* 0x080fe400078e02ff */
[C---:B------:R-:W-:Y:S01]  /*6740*/  IMAD.WIDE.U32 R4, R3.reuse, R14, R16 ;  /* 0x0000000e03047225 */ /* 0x040fe200078e0010 */
[----:B------:R-:W2:Y:S01]  /*6750*/  LDC R11, c[0x0][0x608] ;  /* 0x00018200ff0b7b82 */ /* 0x000ea20000000800 */
[----:B------:R-:W3:Y:S02]  /*6760*/  F2I.U32.TRUNC.NTZ R7, R7 ;  /* 0x0000000700077305 */ /* 0x000ee4000020f000 */
[----:B------:R-:W-:-:S04]  /*6770*/  IMAD R3, R3, R15, R0 ;  /* 0x0000000f03037224 */ /* 0x000fc800078e0200 */
[----:B------:R-:W-:Y:S01]  /*6780*/  IMAD.IADD R3, R5, 0x1, R3 ;  /* 0x0000000105037824 */ /* 0x000fe200078e0203 */
[----:B------:R-:W4:Y:S01]  /*6790*/  LDC R8, c[0x0][0x658] ;  /* 0x00019600ff087b82 */ /* 0x000f220000000800 */
[----:B------:R-:W-:Y:S02]  /*67a0*/  I2FP.F32.U32 R5, R20 ;  /* 0x0000001400057245 */ /* 0x000fe40000201000 */
[----:B0-----:R-:W-:-:S04]  /*67b0*/  ISETP.NE.U32.AND P0, PT, R26, RZ, PT ;  /* 0x000000ff1a00720c */ /* 0x001fc80003f05070 */
[----:B------:R-:W-:Y:S01]  /*67c0*/  ISETP.NE.AND.EX P0, PT, R27, RZ, PT, P0 ;  /* 0x000000ff1b00720c */ /* 0x000fe20003f05300 */
[----:B------:R-:W0:Y:S01]  /*67d0*/  LDC R9, c[0x0][0x144] ;  /* 0x00005100ff097b82 */ /* 0x000e220000000800 */
[-C--:B-1----:R-:W-:Y:S01]  /*67e0*/  SHF.R.U64 R13, R4, R6.reuse, R3 ;  /* 0x00000006040d7219 */ /* 0x082fe20000001203 */
[----:B---3--:R-:W-:Y:S01]  /*67f0*/  IMAD.MOV R7, RZ, RZ, -R7 ;  /* 0x000000ffff077224 */ /* 0x008fe200078e0a07 */
[----:B------:R-:W-:Y:S01]  /*6800*/  SHF.R.U32.HI R0, RZ, R6, R3 ;  /* 0x00000006ff007219 */ /* 0x000fe20000011603 */
[----:B------:R-:W-:-:S04]  /*6810*/  FMUL R6, R5, UR4 ;  /* 0x0000000405067c20 */ /* 0x000fc80008400000 */
[----:B------:R-:W1:Y:S01]  /*6820*/  LDC R21, c[0x0][0x148] ;  /* 0x00005200ff157b82 */ /* 0x000e620000000800 */
[----:B------:R3:W0:Y:S01]  /*6830*/  F2I.U32.TRUNC.NTZ R14, R6 ;  /* 0x00000006000e7305 */ /* 0x000622000020f000 */
[-CC-:B--2---:R-:W-:Y:S02]  /*6840*/  SHF.R.U64 R10, R13, R11.reuse, R0.reuse ;  /* 0x0000000b0d0a7219 */ /* 0x184fe40000001200 */
[----:B------:R-:W-:-:S04]  /*6850*/  SHF.R.U32.HI R3, RZ, R11, R0 ;  /* 0x0000000bff037219 */ /* 0x000fc80000011600 */
[----:B-----5:R-:W2:Y:S01]  /*6860*/  LDC R24, c[0x0][0x648] ;  /* 0x00019200ff187b82 */ /* 0x020ea20000000800 */
[-CC-:B----4-:R-:W-:Y:S02]  /*6870*/  SHF.R.U64 R15, R10, R8.reuse, R3.reuse ;  /* 0x000000080a0f7219 */ /* 0x190fe40000001203 */
[----:B------:R-:W-:-:S03]  /*6880*/  SHF.R.U32.HI R5, RZ, R8, R3 ;  /* 0x00000008ff057219 */ /* 0x000fc60000011603 */
[----:B------:R-:W-:Y:S02]  /*6890*/  IMAD.MOV.U32 R4, RZ, RZ, R15 ;  /* 0x000000ffff047224 */ /* 0x000fe400078e000f */
[----:B------:R-:W4:Y:S01]  /*68a0*/  LDC R28, c[0x0][0x638] ;  /* 0x00018e00ff1c7b82 */ /* 0x000f220000000800 */
[----:B0-----:R-:W-:-:S07]  /*68b0*/  IMAD R25, R9, R7, R12 ;  /* 0x0000000709197224 */ /* 0x001fce00078e020c */
[----:B------:R-:W0:Y:S08]  /*68c0*/  LDC R29, c[0x0][0x610] ;  /* 0x00018400ff1d7b82 */ /* 0x000e300000000800 */
[----:B------:R-:W0:Y:S01]  /*68d0*/  LDC R30, c[0x0][0x600] ;  /* 0x00018000ff1e7b82 */ /* 0x000e220000000800 */
[----:B-1-3--:R-:W-:Y:S05]  /*68e0*/  @!P0 BRA `(.L_x_161) ;  /* 0x0000000000288947 */ /* 0x00afea0003800000 */
[----:B------:R-:W1:Y:S02]  /*68f0*/  LDC R0, c[0x0][0x64c] ;  /* 0x00019300ff007b82 */ /* 0x000e640000000800 */
[----:B-1----:R-:W-:-:S05]  /*6900*/  IADD3 R3, P0, R15, R0, RZ ;  /* 0x000000000f037210 */ /* 0x002fca0007f1e0ff */
        /* <DEDUP_REMOVED lines=8> */
.L_x_161:
[----:B------:R-:W-:Y:S01]  /*6990*/  ISETP.NE.AND P0, PT, R2, 0x1, PT ;  /* 0x000000010200780c */ /* 0x000fe20003f05270 */
[----:B------:R-:W-:Y:S01]  /*69a0*/  IMAD.MOV R14, RZ, RZ, -R14 ;  /* 0x000000ffff0e7224 */ /* 0x000fe200078e0a0e */
[----:B--2---:R-:W-:Y:S02]  /*69b0*/  SHF.R.U64 R0, R4, R24, R5 ;  /* 0x0000001804007219 */ /* 0x004fe40000001205 */
[----:B------:R-:W-:Y:S02]  /*69c0*/  LOP3.LUT R3, R10, R97, RZ, 0xc0, !PT ;  /* 0x000000610a037212 */ /* 0x000fe400078ec0ff */
[----:B------:R-:W-:Y:S01]  /*69d0*/  LOP3.LUT R6, R13, R96, RZ, 0xc0, !PT ;  /* 0x000000600d067212 */ /* 0x000fe200078ec0ff */
[----:B------:R-:W-:Y:S02]  /*69e0*/  IMAD.MOV R4, RZ, RZ, -R0 ;  /* 0x000000ffff047224 */ /* 0x000fe400078e0a00 */
[----:B------:R-:W-:Y:S02]  /*69f0*/  IMAD R0, R92, R0, R3 ;  /* 0x000000005c007224 */ /* 0x000fe400078e0203 */
[----:B----4-:R-:W-:-:S02]  /*6a00*/  IMAD R3, R4, R28, R15 ;  /* 0x0000001c04037224 */ /* 0x010fc400078e020f */
[----:B------:R-:W-:Y:S02]  /*6a10*/  @P0 IMAD R25, R21, R14, R20 ;  /* 0x0000000e15190224 */ /* 0x000fe400078e0214 */
[----:B0-----:R-:W-:Y:S02]  /*6a20*/  IMAD R5, R3, R30, R6 ;  /* 0x0000001e03057224 */ /* 0x001fe400078e0206 */
[----:B------:R-:W-:Y:S02]  /*6a30*/  IMAD R0, R0, R29, R25 ;  /* 0x0000001d00007224 */ /* 0x000fe400078e0219 */
[----:B------:R-:W-:-:S03]  /*6a40*/  IMAD.MOV.U32 R4, RZ, RZ, 0x1 ;  /* 0x00000001ff047424 */ /* 0x000fc600078e00ff */
[----:B------:R-:W-:Y:S02]  /*6a50*/  SEL R100, R5, R0, !P0 ;  /* 0x0000000005647207 */ /* 0x000fe40004000000 */
[----:B------:R-:W-:Y:S02]  /*6a60*/  PRMT R3, R4, 0x7610, R3 ;  /* 0x0000761004037816 */ /* 0x000fe40000000003 */
[----:B------:R-:W-:-:S07]  /*6a70*/  SEL R0, R0, R5, !P0 ;  /* 0x0000000500007207 */ /* 0x000fce0004000000 */
.L_x_159:
[----:B------:R-:W-:Y:S01]  /*6a80*/  LOP3.LUT P0, RZ, R3, 0xff, RZ, 0xc0, !PT ;  /* 0x000000ff03ff7812 */ /* 0x000fe2000780c0ff */
[----:B------:R-:W-:Y:S01]  /*6a90*/  UIMAD.WIDE.U32 UR4, UR42, -0x55555555, URZ ;  /* 0xaaaaaaab2a0478a5 */ /* 0x000fe2000f8e003f */
[----:B------:R-:W-:-:S03]  /*6aa0*/  IMAD.MOV.U32 R101, RZ, RZ, R0 ;  /* 0x000000ffff657224 */ /* 0x000fc600078e0000 */
[----:B------:R-:W-:-:S04]  /*6ab0*/  USHF.R.U32.HI UR4, URZ, 0x1, UR5 ;  /* 0x000000013f047899 */ /* 0x000fc80008011605 */
[----:B------:R-:W-:-:S04]  /*6ac0*/  UIMAD UR42, UR4, -0x3, UR42 ;  /* 0xfffffffd042a78a4 */ /* 0x000fc8000f8e022a */
[----:B------:R-:W-:Y:S08]  /*6ad0*/  @P0 BRA `(.L_x_162) ;  /* 0xffffffa800440947 */ /* 0x000ff0000383ffff */
[----:B------:R-:W-:Y:S05]  /*6ae0*/  EXIT ;  /* 0x000000000000794d */ /* 0x000fea0003800000 */
.L_x_7:
        /* <DEDUP_REMOVED lines=26> */
.L_x_164:
[----:B------:R-:W0:Y:S01]  /*6c90*/  LDC.64 R28, c[0x0][0x640] ;  /* 0x00019000ff1c7b82 */ /* 0x000e220000000a00 */
[-CC-:B------:R-:W-:Y:S01]  /*6ca0*/  SHF.R.U64 R22, R14, R6.reuse, R15.reuse ;  /* 0x000000060e167219 */ /* 0x180fe2000000120f */
[----:B------:R-:W-:Y:S01]  /*6cb0*/  IMAD.MOV.U32 R30, RZ, RZ, 0x1 ;  /* 0x00000001ff1e7424 */ /* 0x000fe200078e00ff */
[----:B------:R-:W-:Y:S02]  /*6cc0*/  SHF.R.U32.HI R6, RZ, R6, R15 ;  /* 0x00000006ff067219 */ /* 0x000fe4000001160f */
[----:B------:R-:W-:-:S03]  /*6cd0*/  IADD3 R13, P0, RZ, -R22, RZ ;  /* 0x80000016ff0d7210 */ /* 0x000fc60007f1e0ff */
[----:B------:R-:W1:Y:S02]  /*6ce0*/  LDC R12, c[0x0][0x618] ;  /* 0x00018600ff0c7b82 */ /* 0x000e640000000800 */
[----:B------:R-:W-:-:S04]  /*6cf0*/  IMAD.X R11, RZ, RZ, ~R6, P0 ;  /* 0x000000ffff0b7224 */ /* 0x000fc800000e0e06 */
[-C--:B------:R-:W-:Y:S02]  /*6d00*/  IMAD R6, R11, R24.reuse, RZ ;  /* 0x000000180b067224 */ /* 0x080fe400078e02ff */
[----:B------:R-:W2:Y:S01]  /*6d10*/  LDC R14, c[0x0][0x608] ;  /* 0x00018200ff0e7b82 */ /* 0x000ea20000000800 */
[----:B------:R-:W-:-:S04]  /*6d20*/  IMAD.WIDE.U32 R10, R13, R24, R16 ;  /* 0x000000180d0a7225 */ /* 0x000fc800078e0010 */
[----:B------:R-:W-:-:S03]  /*6d30*/  IMAD R13, R13, R25, R6 ;  /* 0x000000190d0d7224 */ /* 0x000fc600078e0206 */
[----:B------:R-:W3:Y:S01]  /*6d40*/  LDC R27, c[0x0][0x658] ;  /* 0x00019600ff1b7b82 */ /* 0x000ee20000000800 */
[----:B------:R-:W-:Y:S01]  /*6d50*/  IMAD.IADD R11, R11, 0x1, R13 ;  /* 0x000000010b0b7824 */ /* 0x000fe200078e020d */
[----:B0-----:R-:W-:-:S04]  /*6d60*/  ISETP.NE.U32.AND P0, PT, R28, RZ, PT ;  /* 0x000000ff1c00720c */ /* 0x001fc80003f05070 */
[----:B------:R-:W-:Y:S02]  /*6d70*/  ISETP.NE.AND.EX P0, PT, R29, RZ, PT, P0 ;  /* 0x000000ff1d00720c */ /* 0x000fe40003f05300 */
[----:B------:R-:W0:Y:S01]  /*6d80*/  LDC R24, c[0x0][0x600] ;  /* 0x00018000ff187b82 */ /* 0x000e220000000800 */
[-CC-:B-1----:R-:W-:Y:S01]  /*6d90*/  SHF.R.U64 R8, R10, R12.reuse, R11.reuse ;  /* 0x0000000c0a087219 */ /* 0x182fe2000000120b */
[----:B------:R-:W-:Y:S01]  /*6da0*/  IMAD.MOV.U32 R10, RZ, RZ, -0x1 ;  /* 0xffffffffff0a7424 */ /* 0x000fe200078e00ff */
[----:B------:R-:W-:-:S05]  /*6db0*/  SHF.R.U32.HI R11, RZ, R12, R11 ;  /* 0x0000000cff0b7219 */ /* 0x000fca000001160b */
[----:B------:R-:W1:Y:S01]  /*6dc0*/  LDC R25, c[0x0][0x648] ;  /* 0x00019200ff197b82 */ /* 0x000e620000000800 */
[-CC-:B--2---:R-:W-:Y:S02]  /*6dd0*/  SHF.R.U64 R21, R8, R14.reuse, R11.reuse ;  /* 0x0000000e08157219 */ /* 0x184fe4000000120b */
[----:B------:R-:W-:-:S05]  /*6de0*/  SHF.R.U32.HI R6, RZ, R14, R11 ;  /* 0x0000000eff067219 */ /* 0x000fca000001160b */
[----:B------:R-:W2:Y:S01]  /*6df0*/  LDC R26, c[0x0][0x638] ;  /* 0x00018e00ff1a7b82 */ /* 0x000ea20000000800 */
[-C--:B---3--:R-:W-:Y:S02]  /*6e00*/  SHF.L.U32 R10, R10, R27.reuse, RZ ;  /* 0x0000001b0a0a7219 */ /* 0x088fe400000006ff */
[-CC-:B------:R-:W-:Y:S02]  /*6e10*/  SHF.R.U64 R23, R21, R27.reuse, R6.reuse ;  /* 0x0000001b15177219 */ /* 0x180fe40000001206 */
[----:B------:R-:W-:Y:S02]  /*6e20*/  LOP3.LUT R32, RZ, R10, RZ, 0x33, !PT ;  /* 0x0000000aff207212 */ /* 0x000fe400078e33ff */
[----:B------:R-:W-:Y:S01]  /*6e30*/  SHF.R.U32.HI R11, RZ, R27, R6 ;  /* 0x0000001bff0b7219 */ /* 0x000fe20000011606 */
[----:B------:R-:W3:Y:S01]  /*6e40*/  LDC R31, c[0x0][0x610] ;  /* 0x00018400ff1f7b82 */ /* 0x000ee20000000800 */
[----:B------:R-:W-:Y:S01]  /*6e50*/  IMAD.MOV.U32 R10, RZ, RZ, R23 ;  /* 0x000000ffff0a7224 */ /* 0x000fe200078e0017 */
[----:B------:R-:W-:Y:S06]  /*6e60*/  @!P0 BRA `(.L_x_165) ;  /* 0x0000000000288947 */ /* 0x000fec0003800000 */
        /* <DEDUP_REMOVED lines=10> */
.L_x_165:
[----:B------:R-:W-:Y:S02]  /*6f10*/  ISETP.NE.AND P0, PT, R2, 0x1, PT ;  /* 0x000000010200780c */ /* 0x000fe40003f05270 */
[----:B-1----:R-:W-:Y:S01]  /*6f20*/  SHF.R.U64 R6, R10, R25, R11 ;  /* 0x000000190a067219 */ /* 0x002fe2000000120b */
[----:B0-----:R-:W-:Y:S01]  /*6f30*/  VIADD R11, R24, 0xffffffff ;  /* 0xffffffff180b7836 */ /* 0x001fe20000000000 */
[----:B------:R-:W-:Y:S02]  /*6f40*/  SHF.L.U32 R30, R30, R27, RZ ;  /* 0x0000001b1e1e7219 */ /* 0x000fe400000006ff */
[----:B------:R-:W-:Y:S01]  /*6f50*/  LOP3.LUT R5, R21, R32, RZ, 0xc0, !PT ;  /* 0x0000002015057212 */ /* 0x000fe200078ec0ff */
[----:B------:R-:W-:-:S04]  /*6f60*/  IMAD.MOV R10, RZ, RZ, -R6 ;  /* 0x000000ffff0a7224 */ /* 0x000fc800078e0a06 */
[----:B------:R-:W-:Y:S01]  /*6f70*/  IMAD R6, R30, R6, R5 ;  /* 0x000000061e067224 */ /* 0x000fe200078e0205 */
[----:B------:R-:W-:Y:S01]  /*6f80*/  LOP3.LUT R5, R8, R11, RZ, 0xc0, !PT ;  /* 0x0000000b08057212 */ /* 0x000fe200078ec0ff */
[----:B------:R-:W-:Y:S02]  /*6f90*/  @P0 IMAD R7, R9, R20, R4 ;  /* 0x0000001409070224 */ /* 0x000fe400078e0204 */
[----:B--2---:R-:W-:Y:S02]  /*6fa0*/  IMAD R4, R10, R26, R23 ;  /* 0x0000001a0a047224 */ /* 0x004fe400078e0217 */
[----:B---3--:R-:W-:Y:S02]  /*6fb0*/  IMAD R7, R6, R31, R7 ;  /* 0x0000001f06077224 */ /* 0x008fe400078e0207 */
[----:B------:R-:W-:Y:S02]  /*6fc0*/  IMAD R4, R4, R24, R5 ;  /* 0x0000001804047224 */ /* 0x000fe400078e0205 */
[----:B------:R-:W-:-:S02]  /*6fd0*/  IMAD.MOV.U32 R8, RZ, RZ, 0x1 ;  /* 0x00000001ff087424 */ /* 0x000fc400078e00ff */
[----:B------:R-:W-:Y:S01]  /*6fe0*/  IMAD.MOV.U32 R6, RZ, RZ, R22 ;  /* 0x000000ffff067224 */ /* 0x000fe200078e0016 */
[----:B------:R-:W-:Y:S02]  /*6ff0*/  SEL R19, R4, R7, !P0 ;  /* 0x0000000704137207 */ /* 0x000fe40004000000 */
[----:B------:R-:W-:-:S07]  /*7000*/  SEL R21, R7, R4, !P0 ;  /* 0x0000000407157207 */ /* 0x000fce0004000000 */
.L_x_163:
[----:B------:R-:W-:-:S08]  /*7010*/  NOP ;  /* 0x0000000000007918 */ /* 0x000fd00000000000 */
[----:B------:R-:W0:-:S00]  /*7020*/  USETMAXREG.DEALLOC.CTAPOOL 0x28 ;  /* 0x00000028000079c8 */ /* 0x000e0000080e0500 */
[----:B0-----:R-:W-:-:S13]  /*7030*/  ISETP.NE.AND P0, PT, R3, RZ, PT ;  /* 0x000000ff0300720c */ /* 0x001fda0003f05270 */
[----:B------:R-:W-:Y:S05]  /*7040*/  @P0 EXIT ;  /* 0x000000000000094d */ /* 0x000fea0003800000 */
[----:B------:R-:W-:Y:S01]  /*7050*/  LOP3.LUT P0, RZ, R8, 0xff, RZ, 0xc0, !PT ;  /* 0x000000ff08ff7812 */ /* 0x000fe2000780c0ff */
[----:B------:R-:W-:Y:S02]  /*7060*/  IMAD.MOV.U32 R3, RZ, RZ, 0x1 ;  /* 0x00000001ff037424 */ /* 0x000fe400078e00ff */
[----:B------:R-:W-:-:S10]  /*7070*/  IMAD.MOV.U32 R8, RZ, RZ, RZ ;  /* 0x000000ffff087224 */ /* 0x000fd400078e00ff */
[----:B------:R-:W-:Y:S05]  /*7080*/  @!P0 BRA `(.L_x_166) ;  /* 0x0000000c00548947 */ /* 0x000fea0003800000 */
[----:B------:R-:W0:Y:S01]  /*7090*/  LDC R3, c[0x0][0x28c] ;  /* 0x0000a300ff037b82 */ /* 0x000e220000000800 */
[----:B------:R-:W-:Y:S01]  /*70a0*/  ULDC UR5, c[0x0][0x658] ;  /* 0x0001960000057ab9 */ /* 0x000fe20000000800 */
[----:B------:R-:W-:Y:S01]  /*70b0*/  UMOV UR6, 0xffffffff ;  /* 0xffffffff00067882 */ /* 0x000fe20000000000 */
[----:B------:R-:W-:Y:S01]  /*70c0*/  BSSY B0, `(.L_x_166) ;  /* 0x00000d1000007945 */ /* 0x000fe20003800000 */
[----:B------:R-:W-:Y:S01]  /*70d0*/  USHF.L.U32 UR6, UR6, UR5, URZ ;  /* 0x0000000506067299 */ /* 0x000fe2000800063f */
[----:B------:R-:W-:Y:S01]  /*70e0*/  IMAD.MOV.U32 R10, RZ, RZ, 0x1 ;  /* 0x00000001ff0a7424 */ /* 0x000fe200078e00ff */
[----:B------:R-:W-:Y:S01]  /*70f0*/  LOP3.LUT R9, R18, 0x2, RZ, 0xfc, !PT ;  /* 0x0000000212097812 */ /* 0x000fe200078efcff */
[----:B------:R-:W-:Y:S01]  /*7100*/  IMAD.MOV.U32 R8, RZ, RZ, RZ ;  /* 0x000000ffff087224 */ /* 0x000fe200078e00ff */
[----:B------:R-:W1:Y:S01]  /*7110*/  S2UR UR8, SR_CgaCtaId ;  /* 0x00000000000879c3 */ /* 0x000e620000008800 */
[----:B------:R-:W-:Y:S01]  /*7120*/  ULDC UR4, c[0x0][0x600] ;  /* 0x0001800000047ab9 */ /* 0x000fe20000000800 */
[----:B------:R-:W-:Y:S01]  /*7130*/  UMOV UR7, 0x1 ;  /* 0x0000000100077882 */ /* 0x000fe20000000000 */
[----:B------:R-:W-:-:S02]  /*7140*/  UIADD3 UR4, UR4, -0x1, URZ ;  /* 0xffffffff04047890 */ /* 0x000fc4000fffe03f */
[----:B------:R-:W-:Y:S02]  /*7150*/  USHF.L.U32 UR5, UR7, UR5, URZ ;  /* 0x0000000507057299 */ /* 0x000fe4000800063f */
[----:B------:R-:W-:Y:S01]  /*7160*/  ULOP3.LUT UR6, URZ, UR6, URZ, 0x33, !UPT ;  /* 0x000000063f067292 */ /* 0x000fe2000f8e333f */
[----:B------:R-:W-:Y:S01]  /*7170*/  ULDC.64 UR30, c[0x0][0x198] ;  /* 0x00006600001e7ab9 */ /* 0x000fe20000000a00 */
[----:B0-----:R-:W-:-:S05]  /*7180*/  VIADD R3, R3, 0x7f ;  /* 0x0000007f03037836 */ /* 0x001fca0000000000 */
[----:B------:R-:W-:Y:S01]  /*7190*/  SHF.R.S32.HI R4, RZ, 0x1f, R3 ;  /* 0x0000001fff047819 */ /* 0x000fe20000011403 */
[----:B-1----:R-:W-:-:S03]  /*71a0*/  IMAD.U32 R12, RZ, RZ, UR8 ;  /* 0x00000008ff0c7e24 */ /* 0x002fc6000f8e00ff */
[----:B------:R-:W-:Y:S01]  /*71b0*/  LEA.HI R4, R4, R3, RZ, 0x7 ;  /* 0x0000000304047211 */ /* 0x000fe200078f38ff */
[----:B------:R-:W-:-:S03]  /*71c0*/  IMAD.MOV.U32 R3, RZ, RZ, 0x1 ;  /* 0x00000001ff037424 */ /* 0x000fc600078e00ff */
[----:B------:R-:W-:-:S05]  /*71d0*/  SHF.R.S32.HI R11, RZ, 0x7, R4 ;  /* 0x00000007ff0b7819 */ /* 0x000fca0000011404 */
[----:B------:R-:W-:-:S07]  /*71e0*/  VIADD R13, R11, 0x1 ;  /* 0x000000010b0d7836 */ /* 0x000fce0000000000 */
.L_x_177:
[----:B------:R-:W-:-:S03]  /*71f0*/  UMOV UR7, 0xffffffff ;  /* 0xffffffff00077882 */ /* 0x000fc60000000000 */
[----:B------:R-:W-:Y:S05]  /*7200*/  BRA.DIV UR7, `(.L_x_167) ;  /* 0x0000000e07b87947 */ /* 0x000fea000b800000 */
[----:B------:R-:W-:-:S13]  /*7210*/  ELECT P6, URZ, PT ;  /* 0x00000000003f782f */ /* 0x000fda00038c0000 */
.L_x_187:
[----:B------:R-:W0:Y:S01]  /*7220*/  LDC R4, c[0x0][0x28c] ;  /* 0x0000a300ff047b82 */ /* 0x000e220000000800 */
[----:B------:R-:W-:Y:S01]  /*7230*/  BSSY B1, `(.L_x_168) ;  /* 0x0000047000017945 */ /* 0x000fe20003800000 */
[----:B0-----:R-:W-:-:S13]  /*7240*/  ISETP.LT.OR P6, PT, R4, 0x1, !P6 ;  /* 0x000000010400780c */ /* 0x001fda00077c1670 */
[----:B------:R-:W-:Y:S05]  /*7250*/  @P6 BRA `(.L_x_169) ;  /* 0x0000000400106947 */ /* 0x000fea0003800000 */
[----:B------:R-:W-:Y:S02]  /*7260*/  IMAD R21, R21, 0x2, R12 ;  /* 0x0000000215157824 */ /* 0x000fe400078e020c */
[----:B------:R-:W-:Y:S02]  /*7270*/  IMAD.SHL.U32 R19, R19, 0x80, RZ ;  /* 0x0000008013137824 */ /* 0x000fe400078e00ff */
[----:B------:R-:W-:Y:S02]  /*7280*/  IMAD.MOV.U32 R22, RZ, RZ, RZ ;  /* 0x000000ffff167224 */ /* 0x000fe400078e00ff */
[----:B------:R-:W-:Y:S02]  /*7290*/  IMAD.MOV.U32 R4, RZ, RZ, R13 ;  /* 0x000000ffff047224 */ /* 0x000fe400078e000d */
[----:B------:R-:W-:Y:S02]  /*72a0*/  IMAD.MOV.U32 R5, RZ, RZ, R3 ;  /* 0x000000ffff057224 */ /* 0x000fe400078e0003 */
[----:B------:R-:W-:-:S02]  /*72b0*/  IMAD.MOV.U32 R7, RZ, RZ, R8 ;  /* 0x000000ffff077224 */ /* 0x000fc400078e0008 */
[----:B------:R-:W-:-:S07]  /*72c0*/  IMAD.SHL.U32 R21, R21, 0x40, RZ ;  /* 0x0000004015157824 */ /* 0x000fce00078e00ff */
.L_x_172:
[----:B------:R-:W0:Y:S01]  /*72d0*/  S2UR UR7, SR_CgaCtaId ;  /* 0x00000000000779c3 */ /* 0x000e220000008800 */
[----:B------:R-:W-:Y:S02]  /*72e0*/  MOV R15, 0x400 ;  /* 0x00000400000f7802 */ /* 0x000fe40000000f00 */
[----:B------:R-:W-:Y:S02]  /*72f0*/  SHF.L.U32 R14, R5, 0x1f, RZ ;  /* 0x0000001f050e7819 */ /* 0x000fe400000006ff */
[----:B------:R-:W-:Y:S01]  /*7300*/  ISETP.NE.AND P1, PT, R0, RZ, PT ;  /* 0x000000ff0000720c */ /* 0x000fe20003f25270 */
[----:B0-----:R-:W-:-:S05]  /*7310*/  IMAD.U32 R12, RZ, RZ, UR7 ;  /* 0x00000007ff0c7e24 */ /* 0x001fca000f8e00ff */
[----:B------:R-:W-:-:S07]  /*7320*/  LEA R20, R12, R15, 0x18 ;  /* 0x0000000f0c147211 */ /* 0x000fce00078ec0ff */
[----:B------:R-:W0:Y:S01]  /*7330*/  @!P1 LDC R15, c[0x0][0x500] ;  /* 0x00014000ff0f9b82 */ /* 0x000e220000000800 */
[----:B------:R-:W-:-:S04]  /*7340*/  IMAD R23, R7, 0x8, R20 ;  /* 0x0000000807177824 */ /* 0x000fc800078e0214 */
[----:B------:R-:W1:Y:S02]  /*7350*/  SYNCS.PHASECHK.TRANS64.TRYWAIT P0, [R23+URZ+0x18], R14 ;  /* 0x0000180e170075a7 */ /* 0x000e64000800017f */
[----:B-1----:R-:W-:Y:S05]  /*7360*/  @!P0 BRA `(.L_x_170) ;  /* 0x0000000c00808947 */ /* 0x002fea0003800000 */
.L_x_188:
[----:B-1----:R-:W-:Y:S01]  /*7370*/  PRMT R14, R9, 0x9910, RZ ;  /* 0x00009910090e7816 */ /* 0x002fe200000000ff */
[----:B0-----:R0:W-:Y:S03]  /*7380*/  @!P1 SYNCS.ARRIVE.TRANS64 RZ, [R23+URZ], R15 ;  /* 0x0000000f17ff99a7 */ /* 0x0011e6000800003f */
[----:B------:R-:W-:-:S13]  /*7390*/  ISETP.NE.AND P0, PT, R14, 0x2, PT ;  /* 0x000000020e00780c */ /* 0x000fda0003f05270 */
[----:B0-----:R-:W-:Y:S05]  /*73a0*/  @P0 BRA `(.L_x_171) ;  /* 0x0000000000040947 */ /* 0x001fea0003800000 */
[----:B------:R-:W-:Y:S01]  /*73b0*/  BPT.TRAP 0x1 ;  /* 0x000000040000795c */ /* 0x000fe20000300000 */
.L_x_171:
[----:B------:R-:W-:Y:S01]  /*73c0*/  IMAD R14, R7, 0x4, R12 ;  /* 0x00000004070e7824 */ /* 0x000fe200078e020c */
[----:B------:R-:W-:Y:S01]  /*73d0*/  R2UR UR34, R22 ;  /* 0x00000000162272ca */ /* 0x000fe200000e0000 */
[----:B------:R-:W-:Y:S01]  /*73e0*/  VIADD R4, R4, 0xffffffff ;  /* 0xffffffff04047836 */ /* 0x000fe20000000000 */
[----:B------:R-:W-:Y:S01]  /*73f0*/  R2UR UR33, R23 ;  /* 0x00000000172172ca */ /* 0x000fe200000e0000 */
[----:B------:R-:W-:Y:S01]  /*7400*/  IMAD.SHL.U32 R14, R14, 0x1000, RZ ;  /* 0x000010000e0e7824 */ /* 0x000fe200078e00ff */
[----:B------:R-:W-:Y:S01]  /*7410*/  R2UR UR36, R6 ;  /* 0x00000000062472ca */ /* 0x000fe200000e0000 */
[----:B------:R-:W-:Y:S01]  /*7420*/  UIADD3 UR14, UP0, UR30, 0xf0, URZ ;  /* 0x000000f01e0e7890 */ /* 0x000fe2000ff1e03f */
[----:B------:R-:W-:Y:S01]  /*7430*/  R2UR UR35, R21 ;  /* 0x00000000152372ca */ /* 0x000fe200000e0000 */
[--C-:B------:R-:W-:Y:S01]  /*7440*/  IMAD R14, R14, 0x2, R20.reuse ;  /* 0x000000020e0e7824 */ /* 0x100fe200078e0214 */
[----:B------:R-:W-:Y:S01]  /*7450*/  R2UR UR19, R19 ;  /* 0x00000000131372ca */ /* 0x000fe200000e0000 */
[C---:B------:R-:W-:Y:S01]  /*7460*/  IMAD R20, R7.reuse, 0x8000, R20 ;  /* 0x0000800007147824 */ /* 0x040fe200078e0214 */
[----:B------:R-:W-:Y:S01]  /*7470*/  UIADD3 UR42, UP1, UR30, 0x1f0, URZ ;  /* 0x000001f01e2a7890 */ /* 0x000fe2000ff3e03f */
[----:B------:R-:W-:Y:S01]  /*7480*/  ISETP.GT.AND P1, PT, R4, 0x1, PT ;  /* 0x000000010400780c */ /* 0x000fe20003f24270 */
[----:B------:R-:W-:Y:S01]  /*7490*/  UIADD3.X UR15, URZ, UR31, URZ, UP0, !UPT ;  /* 0x0000001f3f0f7290 */ /* 0x000fe200087fe43f */
[----:B------:R-:W-:Y:S01]  /*74a0*/  R2UR UR24, R14 ;  /* 0x000000000e1872ca */ /* 0x000fe200000e0000 */
[----:B------:R-:W-:Y:S01]  /*74b0*/  UIADD3 UR26, UR34, 0x40, URZ ;  /* 0x00000040221a7890 */ /* 0x000fe2000fffe03f */
[----:B------:R-:W-:Y:S01]  /*74c0*/  R2UR UR8, R20 ;  /* 0x00000000140872ca */ /* 0x000fe200000e0000 */
[----:B------:R-:W-:Y:S01]  /*74d0*/  UIADD3.X UR43, URZ, UR31, URZ, UP1, !UPT ;  /* 0x0000001f3f2b7290 */ /* 0x000fe20008ffe43f */
[----:B------:R-:W-:Y:S01]  /*74e0*/  VIADD R7, R7, 0x1 ;  /* 0x0000000107077836 */ /* 0x000fe20000000000 */
[----:B------:R-:W-:Y:S01]  /*74f0*/  UMOV UR7, 0x30000 ;  /* 0x0003000000077882 */ /* 0x000fe20000000000 */
[----:B------:R-:W-:Y:S01]  /*7500*/  UMOV UR22, 0x0 ;  /* 0x0000000000167882 */ /* 0x000fe20000000000 */
[----:B------:R-:W-:Y:S01]  /*7510*/  UMOV UR23, 0x10000000 ;  /* 0x1000000000177882 */ /* 0x000fe20000000000 */
[----:B------:R-:W-:Y:S01]  /*7520*/  UMOV UR25, UR33 ;  /* 0x0000002100197c82 */ /* 0x000fe20008000000 */
[----:B------:R-:W-:Y:S01]  /*7530*/  ISETP.NE.AND P0, PT, R7, 0x3, PT ;  /* 0x000000030700780c */ /* 0x000fe20003f05270 */
[----:B------:R-:W-:Y:S01]  /*7540*/  UMOV UR28, UR36 ;  /* 0x00000024001c7c82 */ /* 0x000fe20008000000 */
[----:B------:R-:W-:Y:S01]  /*7550*/  UMOV UR27, UR35 ;  /* 0x00000023001b7c82 */ /* 0x000fe20008000000 */
[----:B------:R-:W-:Y:S01]  /*7560*/  UMOV UR17, UR33 ;  /* 0x0000002100117c82 */ /* 0x000fe20008000000 */
[----:B------:R-:W-:Y:S01]  /*7570*/  UIADD3 UR32, UR24, 0x100, URZ ;  /* 0x0000010018207890 */ /* 0x000fe2000fffe03f */
[----:B------:R-:W-:Y:S01]  /*7580*/  SEL R14, RZ, 0x1, P0 ;  /* 0x00000001ff0e7807 */ /* 0x000fe20000000000 */
[----:B------:R-:W-:Y:S01]  /*7590*/  UIADD3 UR24, UR24, 0x4100, URZ ;  /* 0x0000410018187890 */ /* 0x000fe2000fffe03f */
[----:B------:R-:W-:Y:S01]  /*75a0*/  VIADD R22, R22, 0x80 ;  /* 0x0000008016167836 */ /* 0x000fe20000000000 */
[----:B------:R-:W-:Y:S01]  /*75b0*/  UIADD3 UR16, UR8, 0x18100, URZ ;  /* 0x0001810008107890 */ /* 0x000fe2000fffe03f */
[----:B------:R-:W-:Y:S01]  /*75c0*/  LOP3.LUT R5, R5, R14, RZ, 0x3c, !PT ;  /* 0x0000000e05057212 */ /* 0x000fe200078e3cff */
[----:B------:R-:W-:Y:S01]  /*75d0*/  UIADD3 UR8, UR8, 0x1c100, URZ ;  /* 0x0001c10008087890 */ /* 0x000fe2000fffe03f */
[----:B------:R-:W-:Y:S01]  /*75e0*/  SEL R7, R7, RZ, P0 ;  /* 0x000000ff07077207 */ /* 0x000fe20000000000 */
[----:B------:R-:W-:Y:S01]  /*75f0*/  UMOV UR18, UR34 ;  /* 0x0000002200127c82 */ /* 0x000fe20008000000 */
[----:B------:R-:W-:Y:S01]  /*7600*/  UMOV UR20, UR36 ;  /* 0x0000002400147c82 */ /* 0x000fe20008000000 */
[----:B------:R0:W-:Y:S01]  /*7610*/  UTMALDG.3D.MULTICAST [UR32], [UR14], UR7, desc[UR22] ;  /* 0x000016200e0073b4 */ /* 0x0001e20008011807 */
[----:B------:R-:W-:Y:S01]  /*7620*/  UMOV UR9, UR33 ;  /* 0x0000002100097c82 */ /* 0x000fe20008000000 */
[----:B------:R-:W-:Y:S01]  /*7630*/  UMOV UR11, UR19 ;  /* 0x00000013000b7c82 */ /* 0x000fe20008000000 */
[----:B------:R-:W-:Y:S01]  /*7640*/  UMOV UR12, UR36 ;  /* 0x00000024000c7c82 */ /* 0x000fe20008000000 */
[----:B------:R-:W-:Y:S01]  /*7650*/  UMOV UR10, UR26 ;  /* 0x0000001a000a7c82 */ /* 0x000fe20008000000 */
[----:B------:R0:W-:Y:S01]  /*7660*/  UTMALDG.3D.MULTICAST [UR24], [UR14], UR7, desc[UR22] ;  /* 0x000016180e0073b4 */ /* 0x0001e20008011807 */
[----:B------:R0:W-:Y:S01]  /*7670*/  UTMALDG.3D [UR16], [UR42], desc[UR22] ;  /* 0x000016102a0075b4 */ /* 0x0001e20008011000 */
[----:B------:R0:W-:Y:S02]  /*7680*/  UTMALDG.3D [UR8], [UR42], desc[UR22] ;  /* 0x000016082a0075b4 */ /* 0x0001e40008011000 */
[----:B0-----:R-:W-:Y:S05]  /*7690*/  @P1 BRA `(.L_x_172) ;  /* 0xfffffffc000c1947 */ /* 0x001fea000383ffff */
.L_x_169:
[----:B------:R-:W-:Y:S05]  /*76a0*/  BSYNC B1 ;  /* 0x0000000000017941 */ /* 0x000fea0003800000 */
.L_x_168:
[----:B------:R-:W-:Y:S01]  /*76b0*/  LOP3.LUT P1, RZ, R10, 0xff, RZ, 0xc0, !PT ;  /* 0x000000ff0aff7812 */ /* 0x000fe2000782c0ff */
[C---:B------:R-:W-:Y:S01]  /*76c0*/  IMAD.IADD R7, R11.reuse, 0x1, R8 ;  /* 0x000000010b077824 */ /* 0x040fe200078e0208 */
[----:B------:R-:W-:Y:S01]  /*76d0*/  ULDC.64 UR8, c[0x0][0x650] ;  /* 0x0001940000087ab9 */ /* 0x000fe20000000a00 */
[----:B------:R-:W-:Y:S01]  /*76e0*/  ISETP.GE.U32.AND P2, PT, R11, 0x3, PT ;  /* 0x000000030b00780c */ /* 0x000fe20003f46070 */
[----:B------:R-:W-:Y:S01]  /*76f0*/  BSSY B1, `(.L_x_173) ;  /* 0x000006b000017945 */ /* 0x000fe20003800000 */
[----:B------:R-:W-:Y:S01]  /*7700*/  IMAD.MOV.U32 R21, RZ, RZ, -0x1 ;  /* 0xffffffffff157424 */ /* 0x000fe200078e00ff */
[----:B------:R-:W-:Y:S01]  /*7710*/  ISETP.GT.U32.AND P0, PT, R7, 0x2, PT ;  /* 0x000000020700780c */ /* 0x000fe20003f04070 */
[----:B------:R-:W-:Y:S01]  /*7720*/  IMAD.MOV.U32 R19, RZ, RZ, -0x1 ;  /* 0xffffffffff137424 */ /* 0x000fe200078e00ff */
[----:B------:R-:W-:Y:S02]  /*7730*/  PRMT R10, RZ, 0x7610, R10 ;  /* 0x00007610ff0a7816 */ /* 0x000fe4000000000a */
[----:B------:R-:W-:-:S03]  /*7740*/  ISETP.LT.U32.AND P0, PT, R11, 0x3, P0 ;  /* 0x000000030b00780c */ /* 0x000fc60000701070 */
[----:B------:R-:W0:Y:S01]  /*7750*/  @P1 S2R R12, SR_CgaCtaId ;  /* 0x00000000000c1919 */ /* 0x000e220000008800 */
[----:B------:R-:W-:-:S04]  /*7760*/  @P1 MOV R5, 0x400 ;  /* 0x0000040000051802 */ /* 0x000fc80000000f00 */
[----:B0-----:R-:W-:Y:S01]  /*7770*/  @P1 LEA R6, R12, R5, 0x18 ;  /* 0x000000050c061211 */ /* 0x001fe200078ec0ff */
[----:B------:R-:W-:Y:S01]  /*7780*/  IMAD.WIDE.U32 R4, R7, -0x55555555, RZ ;  /* 0xaaaaaaab07047825 */ /* 0x000fe200078e00ff */
[----:B------:R-:W-:Y:S02]  /*7790*/  SEL R4, RZ, 0x1, !P0 ;  /* 0x00000001ff047807 */ /* 0x000fe40004000000 */
[----:B------:R0:W-:Y:S01]  /*77a0*/  @P1 SYNCS.ARRIVE.TRANS64.A1T0 RZ, [R6+URZ+0x48], RZ ;  /* 0x000048ff06ff19a7 */ /* 0x0001e2000810003f */
[----:B------:R-:W-:Y:S02]  /*77b0*/  IADD3 R16, P1, R16, UR38, RZ ;  /* 0x0000002610107c10 */ /* 0x000fe4000ff3e0ff */
[----:B------:R-:W-:Y:S02]  /*77c0*/  LOP3.LUT R3, R3, R4, RZ, 0x3c, !PT ;  /* 0x0000000403037212 */ /* 0x000fe400078e3cff */
[----:B------:R-:W-:Y:S02]  /*77d0*/  IADD3.X R17, R17, UR41, RZ, P1, !PT ;  /* 0x0000002911117c10 */ /* 0x000fe40008ffe4ff */
[----:B------:R-:W-:-:S02]  /*77e0*/  ISETP.GE.U32.AND P0, PT, R16, UR8, PT ;  /* 0x0000000810007c0c */ /* 0x000fc4000bf06070 */
[----:B0-----:R-:W-:Y:S02]  /*77f0*/  SHF.R.U32.HI R6, RZ, 0x1, R5 ;  /* 0x00000001ff067819 */ /* 0x001fe40000011605 */
[----:B------:R-:W-:Y:S02]  /*7800*/  ISETP.GE.U32.AND.EX P0, PT, R17, UR9, PT, P0 ;  /* 0x0000000911007c0c */ /* 0x000fe4000bf06100 */
[----:B------:R-:W-:Y:S01]  /*7810*/  @P2 LOP3.LUT R3, R3, 0x1, R6, 0x78, !PT ;  /* 0x0000000103032812 */ /* 0x000fe200078e7806 */
[----:B------:R-:W-:Y:S01]  /*7820*/  IMAD R8, R6, -0x3, R7 ;  /* 0xfffffffd06087824 */ /* 0x000fe200078e0207 */
[----:B------:R-:W-:Y:S01]  /*7830*/  PRMT R4, RZ, 0x7610, R4 ;  /* 0x00007610ff047816 */ /* 0x000fe20000000004 */
[----:B------:R-:W-:-:S08]  /*7840*/  IMAD.MOV.U32 R6, RZ, RZ, -0x1 ;  /* 0xffffffffff067424 */ /* 0x000fd000078e00ff */
[----:B------:R-:W-:Y:S05]  /*7850*/  @P0 BRA `(.L_x_174) ;  /* 0x0000000400500947 */ /* 0x000fea0003800000 */
[----:B------:R-:W0:Y:S01]  /*7860*/  S2R R19, SR_CTAID.X ;  /* 0x0000000000137919 */ /* 0x000e220000002500 */
[----:B------:R-:W-:Y:S01]  /*7870*/  ULDC.64 UR8, c[0x0][0x628] ;  /* 0x00018a0000087ab9 */ /* 0x000fe20000000a00 */
[----:B------:R-:W1:Y:S01]  /*7880*/  LDC R20, c[0x0][0x144] ;  /* 0x00005100ff147b82 */ /* 0x000e620000000800 */
[----:B------:R-:W-:Y:S01]  /*7890*/  ISETP.NE.U32.AND P0, PT, RZ, UR8, PT ;  /* 0x00000008ff007c0c */ /* 0x000fe2000bf05070 */
[----:B------:R-:W2:Y:S01]  /*78a0*/  S2R R14, SR_CTAID.Y ;  /* 0x00000000000e7919 */ /* 0x000ea20000002600 */
[----:B------:R-:W-:Y:S01]  /*78b0*/  ULDC UR10, c[0x0][0x630] ;  /* 0x00018c00000a7ab9 */ /* 0x000fe20000000800 */
[----:B------:R-:W-:Y:S01]  /*78c0*/  ULDC UR11, c[0x0][0x150] ;  /* 0x00005400000b7ab9 */ /* 0x000fe20000000800 */
[----:B------:R-:W-:Y:S01]  /*78d0*/  ISETP.NE.AND.EX P0, PT, RZ, UR9, PT, P0 ;  /* 0x00000009ff007c0c */ /* 0x000fe2000bf05300 */
[----:B------:R-:W-:Y:S02]  /*78e0*/  IMAD.MOV.U32 R4, RZ, RZ, R16 ;  /* 0x000000ffff047224 */ /* 0x000fe400078e0010 */
[----:B------:R-:W-:Y:S01]  /*78f0*/  IMAD.MOV.U32 R5, RZ, RZ, R17 ;  /* 0x000000ffff057224 */ /* 0x000fe200078e0011 */
[----:B0-----:R-:W-:-:S09]  /*7900*/  I2FP.F32.U32 R21, R19 ;  /* 0x0000001300157245 */ /* 0x001fd20000201000 */
[----:B------:R-:W-:Y:S05]  /*7910*/  @!P0 BRA `(.L_x_175) ;  /* 0x0000000000288947 */ /* 0x000fea0003800000 */
[----:B------:R-:W-:Y:S02]  /*7920*/  ULDC UR7, c[0x0][0x634] ;  /* 0x00018d0000077ab9 */ /* 0x000fe40000000800 */
[----:B------:R-:W-:-:S05]  /*7930*/  IADD3 R5, P0, R16, UR7, RZ ;  /* 0x0000000710057c10 */ /* 0x000fca000ff1e0ff */
[----:B------:R-:W-:-:S04]  /*7940*/  IMAD.X R15, RZ, RZ, R17, P0 ;  /* 0x000000ffff0f7224 */ /* 0x000fc800000e0611 */
[----:B------:R-:W-:-:S04]  /*7950*/  IMAD.WIDE.U32 R6, R15, UR8, RZ ;  /* 0x000000080f067c25 */ /* 0x000fc8000f8e00ff */
[----:B------:R-:W-:-:S04]  /*7960*/  IMAD.WIDE.U32 R6, P0, R5, UR9, R6 ;  /* 0x0000000905067c25 */ /* 0x000fc8000f800006 */
[----:B------:R-:W-:-:S04]  /*7970*/  IMAD.WIDE.U32 R4, R5, UR8, RZ ;  /* 0x0000000805047c25 */ /* 0x000fc8000f8e00ff */
[----:B------:R-:W-:Y:S01]  /*7980*/  IMAD.MOV.U32 R4, RZ, RZ, R7 ;  /* 0x000000ffff047224 */ /* 0x000fe200078e0007 */
[----:B------:R-:W-:Y:S01]  /*7990*/  IADD3 RZ, P1, R5, R6, RZ ;  /* 0x0000000605ff7210 */ /* 0x000fe20007f3e0ff */
[----:B------:R-:W-:-:S04]  /*79a0*/  IMAD.X R5, RZ, RZ, RZ, P0 ;  /* 0x000000ffff057224 */ /* 0x000fc800000e06ff */
[----:B------:R-:W-:-:S08]  /*79b0*/  IMAD.WIDE.U32.X R4, R15, UR9, R4, P1 ;  /* 0x000000090f047c25 */ /* 0x000fd000088e0404 */
.L_x_175:
[----:B------:R-:W-:Y:S01]  /*79c0*/  FMUL R21, R21, UR11 ;  /* 0x0000000b15157c20 */ /* 0x000fe20008400000 */
[--C-:B------:R-:W-:Y:S01]  /*79d0*/  SHF.R.U64 R15, R4, UR10, R5.reuse ;  /* 0x0000000a040f7c19 */ /* 0x100fe20008001205 */
[----:B------:R-:W-:Y:S01]  /*79e0*/  ULDC.64 UR8, c[0x0][0x620] ;  /* 0x0001880000087ab9 */ /* 0x000fe20000000a00 */
[----:B------:R-:W-:Y:S01]  /*79f0*/  SHF.R.U32.HI R4, RZ, UR10, R5 ;  /* 0x0000000aff047c19 */ /* 0x000fe20008011605 */
[----:B------:R-:W-:Y:S01]  /*7a00*/  ULDC.64 UR10, c[0x0][0x640] ;  /* 0x00019000000a7ab9 */ /* 0x000fe20000000a00 */
[----:B------:R-:W-:Y:S01]  /*7a10*/  IADD3 R5, P0, RZ, -R15, RZ ;  /* 0x8000000fff057210 */ /* 0x000fe20007f1e0ff */
[----:B------:R-:W0:Y:S01]  /*7a20*/  F2I.U32.TRUNC.NTZ R21, R21 ;  /* 0x0000001500157305 */ /* 0x000e22000020f000 */
[----:B------:R-:W-:-:S03]  /*7a30*/  ULDC UR7, c[0x0][0x618] ;  /* 0x0001860000077ab9 */ /* 0x000fc60000000800 */
[----:B------:R-:W-:Y:S01]  /*7a40*/  IMAD.X R4, RZ, RZ, ~R4, P0 ;  /* 0x000000ffff047224 */ /* 0x000fe200000e0e04 */
[----:B------:R-:W-:-:S03]  /*7a50*/  ISETP.NE.U32.AND P0, PT, RZ, UR10, PT ;  /* 0x0000000aff007c0c */ /* 0x000fc6000bf05070 */
[----:B------:R-:W-:Y:S01]  /*7a60*/  IMAD R4, R4, UR8, RZ ;  /* 0x0000000804047c24 */ /* 0x000fe2000f8e02ff */
[----:B------:R-:W-:-:S03]  /*7a70*/  ISETP.NE.AND.EX P0, PT, RZ, UR11, PT, P0 ;  /* 0x0000000bff007c0c */ /* 0x000fc6000bf05300 */
[C---:B------:R-:W-:Y:S02]  /*7a80*/  IMAD R7, R5.reuse, UR9, R4 ;  /* 0x0000000905077c24 */ /* 0x040fe4000f8e0204 */
[----:B------:R-:W-:Y:S01]  /*7a90*/  IMAD.WIDE.U32 R4, R5, UR8, R16 ;  /* 0x0000000805047c25 */ /* 0x000fe2000f8e0010 */
[----:B------:R-:W-:-:S03]  /*7aa0*/  ULDC UR8, c[0x0][0x154] ;  /* 0x0000550000087ab9 */ /* 0x000fc60000000800 */
[----:B0-----:R-:W-:Y:S02]  /*7ab0*/  IMAD.MOV R6, RZ, RZ, -R21 ;  /* 0x000000ffff067224 */ /* 0x001fe400078e0a15 */
[----:B------:R-:W0:Y:S01]  /*7ac0*/  LDC R21, c[0x0][0x148] ;  /* 0x00005200ff157b82 */ /* 0x000e220000000800 */
[----:B------:R-:W-:Y:S02]  /*7ad0*/  IMAD.IADD R5, R5, 0x1, R7 ;  /* 0x0000000105057824 */ /* 0x000fe400078e0207 */
[----:B-1----:R-:W-:Y:S01]  /*7ae0*/  IMAD R19, R20, R6, R19 ;  /* 0x0000000614137224 */ /* 0x002fe200078e0213 */
[----:B--2---:R-:W-:Y:S02]  /*7af0*/  I2FP.F32.U32 R6, R14 ;  /* 0x0000000e00067245 */ /* 0x004fe40000201000 */
[--C-:B------:R-:W-:Y:S02]  /*7b00*/  SHF.R.U64 R20, R4, UR7, R5.reuse ;  /* 0x0000000704147c19 */ /* 0x100fe40008001205 */
[----:B------:R-:W-:Y:S01]  /*7b10*/  SHF.R.U32.HI R5, RZ, UR7, R5 ;  /* 0x00000007ff057c19 */ /* 0x000fe20008011605 */
[----:B------:R-:W-:Y:S01]  /*7b20*/  FMUL R6, R6, UR8 ;  /* 0x0000000806067c20 */ /* 0x000fe20008400000 */
[----:B------:R-:W-:-:S02]  /*7b30*/  ULDC UR7, c[0x0][0x608] ;  /* 0x0001820000077ab9 */ /* 0x000fc40000000800 */
[--C-:B------:R-:W-:Y:S01]  /*7b40*/  SHF.R.U64 R23, R20, UR7, R5.reuse ;  /* 0x0000000714177c19 */ /* 0x100fe20008001205 */
[----:B------:R1:W2:Y:S01]  /*7b50*/  F2I.U32.TRUNC.NTZ R24, R6 ;  /* 0x0000000600187305 */ /* 0x0002a2000020f000 */
[----:B------:R-:W-:Y:S01]  /*7b60*/  SHF.R.U32.HI R4, RZ, UR7, R5 ;  /* 0x00000007ff047c19 */ /* 0x000fe20008011605 */
[----:B------:R-:W-:-:S03]  /*7b70*/  ULDC UR7, c[0x0][0x658] ;  /* 0x0001960000077ab9 */ /* 0x000fc60000000800 */
[--C-:B------:R-:W-:Y:S02]  /*7b80*/  SHF.R.U64 R22, R23, UR7, R4.reuse ;  /* 0x0000000717167c19 */ /* 0x100fe40008001204 */
[----:B------:R-:W-:-:S03]  /*7b90*/  SHF.R.U32.HI R25, RZ, UR7, R4 ;  /* 0x00000007ff197c19 */ /* 0x000fc60008011604 */
[----:B------:R-:W-:Y:S02]  /*7ba0*/  IMAD.MOV.U32 R4, RZ, RZ, R22 ;  /* 0x000000ffff047224 */ /* 0x000fe400078e0016 */
[----:B------:R-:W-:Y:S01]  /*7bb0*/  IMAD.MOV.U32 R5, RZ, RZ, R25 ;  /* 0x000000ffff057224 */ /* 0x000fe200078e0019 */
[----:B-1----:R-:W-:Y:S06]  /*7bc0*/  @!P0 BRA `(.L_x_176) ;  /* 0x0000000000288947 */ /* 0x002fec0003800000 */
        /* <DEDUP_REMOVED lines=10> */
.L_x_176:
[----:B------:R-:W-:Y:S01]  /*7c70*/  ISETP.NE.AND P0, PT, R2, 0x1, PT ;  /* 0x000000010200780c */ /* 0x000fe20003f05270 */
[----:B------:R-:W-:Y:S01]  /*7c80*/  ULDC UR7, c[0x0][0x648] ;  /* 0x0001920000077ab9 */ /* 0x000fe20000000800 */
[----:B------:R-:W-:Y:S01]  /*7c90*/  LOP3.LUT R23, R23, UR6, RZ, 0xc0, !PT ;  /* 0x0000000617177c12 */ /* 0x000fe2000f8ec0ff */
[----:B--2---:R-:W-:Y:S01]  /*7ca0*/  IMAD.MOV R24, RZ, RZ, -R24 ;  /* 0x000000ffff187224 */ /* 0x004fe200078e0a18 */
[----:B------:R-:W-:Y:S01]  /*7cb0*/  SHF.R.U64 R4, R4, UR7, R5 ;  /* 0x0000000704047c19 */ /* 0x000fe20008001205 */
[----:B------:R-:W-:Y:S01]  /*7cc0*/  ULDC UR7, c[0x0][0x638] ;  /* 0x00018e0000077ab9 */ /* 0x000fe20000000800 */
[----:B------:R-:W-:Y:S01]  /*7cd0*/  LOP3.LUT R7, R20, UR4, RZ, 0xc0, !PT ;  /* 0x0000000414077c12 */ /* 0x000fe2000f8ec0ff */
[----:B------:R-:W-:Y:S01]  /*7ce0*/  ULDC UR8, c[0x0][0x610] ;  /* 0x0001840000087ab9 */ /* 0x000fe20000000800 */
[----:B------:R-:W-:Y:S02]  /*7cf0*/  IMAD.MOV.U32 R6, RZ, RZ, R15 ;  /* 0x000000ffff067224 */ /* 0x000fe400078e000f */
[----:B------:R-:W-:-:S02]  /*7d00*/  IMAD.MOV R5, RZ, RZ, -R4 ;  /* 0x000000ffff057224 */ /* 0x000fc400078e0a04 */
[----:B------:R-:W-:Y:S02]  /*7d10*/  IMAD R4, R4, UR5, R23 ;  /* 0x0000000504047c24 */ /* 0x000fe4000f8e0217 */
[----:B0-----:R-:W-:Y:S02]  /*7d20*/  @P0 IMAD R19, R21, R24, R14 ;  /* 0x0000001815130224 */ /* 0x001fe400078e020e */
[----:B------:R-:W-:Y:S01]  /*7d30*/  IMAD R22, R5, UR7, R22 ;  /* 0x0000000705167c24 */ /* 0x000fe2000f8e0216 */
[----:B------:R-:W-:Y:S01]  /*7d40*/  ULDC UR7, c[0x0][0x600] ;  /* 0x0001800000077ab9 */ /* 0x000fe20000000800 */
[----:B------:R-:W-:Y:S02]  /*7d50*/  IMAD R21, R4, UR8, R19 ;  /* 0x0000000804157c24 */ /* 0x000fe4000f8e0213 */
[----:B------:R-:W-:Y:S02]  /*7d60*/  IMAD R22, R22, UR7, R7 ;  /* 0x0000000716167c24 */ /* 0x000fe4000f8e0207 */
[----:B------:R-:W-:-:S03]  /*7d70*/  IMAD.MOV.U32 R4, RZ, RZ, 0x1 ;  /* 0x00000001ff047424 */ /* 0x000fc600078e00ff */
[----:B------:R-:W-:Y:S02]  /*7d80*/  SEL R19, R22, R21, !P0 ;  /* 0x0000001516137207 */ /* 0x000fe40004000000 */
[----:B------:R-:W-:-:S07]  /*7d90*/  SEL R21, R21, R22, !P0 ;  /* 0x0000001615157207 */ /* 0x000fce0004000000 */
.L_x_174:
[----:B------:R-:W-:Y:S05]  /*7da0*/  BSYNC B1 ;  /* 0x0000000000017941 */ /* 0x000fea0003800000 */
.L_x_173:
[----:B------:R-:W-:-:S13]  /*7db0*/  LOP3.LUT P0, RZ, R4, 0xff, RZ, 0xc0, !PT ;  /* 0x000000ff04ff7812 */ /* 0x000fda000780c0ff */
[----:B------:R-:W-:Y:S05]  /*7dc0*/  @P0 BRA `(.L_x_177) ;  /* 0xfffffff400080947 */ /* 0x000fea000383ffff */
[----:B------:R-:W-:Y:S05]  /*7dd0*/  BSYNC B0 ;  /* 0x0000000000007941 */ /* 0x000fea0003800000 */
.L_x_166:
[----:B------:R-:W-:-:S03]  /*7de0*/  UMOV UR7, 0xffffffff ;  /* 0xffffffff00077882 */ /* 0x000fc60000000000 */
[----:B------:R-:W-:Y:S05]  /*7df0*/  BRA.DIV UR7, `(.L_x_178) ;  /* 0x0000000207f07947 */ /* 0x000fea000b800000 */
[----:B------:R-:W-:-:S13]  /*7e00*/  ELECT P6, URZ, PT ;  /* 0x00000000003f782f */ /* 0x000fda00038c0000 */
.L_x_191:
[----:B------:R-:W-:Y:S04]  /*7e10*/  BSSY B0, `(.L_x_179) ;  /* 0x0000022000007945 */ /* 0x000fe80003800000 */
[----:B------:R-:W-:Y:S05]  /*7e20*/  @!P6 BRA `(.L_x_180) ;  /* 0x000000000080e947 */ /* 0x000fea0003800000 */
[----:B------:R-:W-:-:S04]  /*7e30*/  LOP3.LUT R18, R18, 0x2, RZ, 0xfc, !PT ;  /* 0x0000000212127812 */ /* 0x000fc800078efcff */
[----:B------:R-:W-:-:S13]  /*7e40*/  ISETP.NE.AND P0, PT, R18, 0x3, PT ;  /* 0x000000031200780c */ /* 0x000fda0003f05270 */
[----:B------:R-:W-:Y:S05]  /*7e50*/  @!P0 BRA `(.L_x_181) ;  /* 0x0000000000048947 */ /* 0x000fea0003800000 */
[----:B------:R-:W-:Y:S01]  /*7e60*/  BPT.TRAP 0x1 ;  /* 0x000000040000795c */ /* 0x000fe20000300000 */
.L_x_181:
[----:B------:R-:W0:Y:S01]  /*7e70*/  S2R R5, SR_CgaCtaId ;  /* 0x0000000000057919 */ /* 0x000e220000008800 */
[----:B------:R-:W-:Y:S02]  /*7e80*/  MOV R0, 0x400 ;  /* 0x0000040000007802 */ /* 0x000fe40000000f00 */
[----:B------:R-:W-:Y:S02]  /*7e90*/  SHF.L.U32 R2, R3, 0x1f, RZ ;  /* 0x0000001f03027819 */ /* 0x000fe400000006ff */
[----:B0-----:R-:W-:-:S05]  /*7ea0*/  LEA R5, R5, R0, 0x18 ;  /* 0x0000000005057211 */ /* 0x001fca00078ec0ff */
[----:B------:R-:W-:-:S04]  /*7eb0*/  VIADD R5, R5, 0x18 ;  /* 0x0000001805057836 */ /* 0x000fc80000000000 */
[C---:B------:R-:W-:Y:S02]  /*7ec0*/  IMAD R7, R8.reuse, 0x8, R5 ;  /* 0x0000000808077824 */ /* 0x040fe400078e0205 */
[----:B------:R-:W-:Y:S02]  /*7ed0*/  VIADD R8, R8, 0x1 ;  /* 0x0000000108087836 */ /* 0x000fe40000000000 */
[----:B------:R-:W0:Y:S03]  /*7ee0*/  SYNCS.PHASECHK.TRANS64.TRYWAIT P0, [R7+URZ], R2 ;  /* 0x00000002070075a7 */ /* 0x000e26000800017f */
[----:B------:R-:W-:-:S04]  /*7ef0*/  ISETP.NE.AND P1, PT, R8, 0x3, PT ;  /* 0x000000030800780c */ /* 0x000fc80003f25270 */
[----:B------:R-:W-:Y:S02]  /*7f00*/  SEL R0, RZ, 0x1, P1 ;  /* 0x00000001ff007807 */ /* 0x000fe40000800000 */
[----:B------:R-:W-:Y:S02]  /*7f10*/  SEL R8, R8, RZ, P1 ;  /* 0x000000ff08087207 */ /* 0x000fe40000800000 */
[----:B------:R-:W-:-:S03]  /*7f20*/  LOP3.LUT R9, R3, R0, RZ, 0x3c, !PT ;  /* 0x0000000003097212 */ /* 0x000fc600078e3cff */
[----:B------:R-:W-:Y:S01]  /*7f30*/  IMAD R4, R8, 0x8, R5 ;  /* 0x0000000808047824 */ /* 0x000fe200078e0205 */
[----:B------:R-:W-:Y:S01]  /*7f40*/  SHF.L.U32 R3, R9, 0x1f, RZ ;  /* 0x0000001f09037819 */ /* 0x000fe200000006ff */
[----:B0-----:R-:W-:Y:S06]  /*7f50*/  @!P0 BRA `(.L_x_182) ;  /* 0x0000000000b88947 */ /* 0x001fec0003800000 */
.L_x_192:
[----:B------:R-:W1:Y:S01]  /*7f60*/  SYNCS.PHASECHK.TRANS64.TRYWAIT P0, [R4+URZ], R3 ;  /* 0x00000003040075a7 */ /* 0x000e62000800017f */
[----:B------:R-:W-:-:S05]  /*7f70*/  VIADD R0, R8, 0x1 ;  /* 0x0000000108007836 */ /* 0x000fca0000000000 */
[----:B------:R-:W-:-:S04]  /*7f80*/  ISETP.NE.AND P1, PT, R0, 0x3, PT ;  /* 0x000000030000780c */ /* 0x000fc80003f25270 */
[----:B0-----:R-:W-:Y:S02]  /*7f90*/  SEL R2, RZ, 0x1, P1 ;  /* 0x00000001ff027807 */ /* 0x001fe40000800000 */
[----:B------:R-:W-:Y:S02]  /*7fa0*/  SEL R0, R0, RZ, P1 ;  /* 0x000000ff00007207 */ /* 0x000fe40000800000 */
[----:B------:R-:W-:Y:S01]  /*7fb0*/  LOP3.LUT R2, R9, R2, RZ, 0x3c, !PT ;  /* 0x0000000209027212 */ /* 0x000fe200078e3cff */
[----:B-1----:R-:W-:Y:S06]  /*7fc0*/  @!P0 BRA `(.L_x_183) ;  /* 0x0000000000b08947 */ /* 0x002fec0003800000 */
.L_x_193:
[----:B------:R-:W-:Y:S01]  /*7fd0*/  IMAD R5, R0, 0x8, R5 ;  /* 0x0000000800057824 */ /* 0x000fe200078e0205 */
[----:B------:R-:W-:-:S07]  /*7fe0*/  SHF.L.U32 R0, R2, 0x1f, RZ ;  /* 0x0000001f02007819 */ /* 0x000fce00000006ff */
.L_x_184:
[----:B-1----:R1:W2:Y:S02]  /*7ff0*/  SYNCS.PHASECHK.TRANS64.TRYWAIT P0, [R5+URZ], R0 ;  /* 0x00000000050075a7 */ /* 0x0022a4000800017f */
[----:B--2---:R-:W-:Y:S05]  /*8000*/  @!P0 NANOSLEEP.SYNCS 0x989680 ;  /* 0x009896800000895d */ /* 0x004fea0003900000 */
[----:B------:R-:W2:Y:S02]  /*8010*/  @!P0 SYNCS.PHASECHK.TRANS64 P0, [R5+URZ], R0 ;  /* 0x00000000050085a7 */ /* 0x000ea4000800007f */
[----:B--2---:R-:W-:Y:S05]  /*8020*/  @!P0 BRA `(.L_x_184) ;  /* 0xfffffffc00f08947 */ /* 0x004fea000383ffff */
.L_x_180:
[----:B------:R-:W-:Y:S05]  /*8030*/  BSYNC B0 ;  /* 0x0000000000007941 */ /* 0x000fea0003800000 */
.L_x_179:
[----:B------:R-:W-:Y:S05]  /*8040*/  EXIT ;  /* 0x000000000000794d */ /* 0x000fea0003800000 */
.L_x_21:
[----:B-1----:R1:W2:Y:S02]  /*8050*/  SYNCS.PHASECHK.TRANS64.TRYWAIT P1, [R3+URZ], R0 ;  /* 0x00000000030075a7 */ /* 0x0022a4000802017f */
[----:B--2---:R-:W-:Y:S05]  /*8060*/  @!P1 NANOSLEEP.SYNCS 0x989680 ;  /* 0x009896800000995d */ /* 0x004fea0003900000 */
[----:B------:R-:W2:Y:S02]  /*8070*/  @!P1 SYNCS.PHASECHK.TRANS64 P1, [R3+URZ], R0 ;  /* 0x00000000030095a7 */ /* 0x000ea4000802007f */
[----:B--2---:R-:W-:Y:S05]  /*8080*/  @!P1 BRA `(.L_x_21) ;  /* 0xfffffffc00f09947 */ /* 0x004fea000383ffff */
[----:B------:R-:W-:Y:S05]  /*8090*/  BRA `(.L_x_20) ;  /* 0xffffff9400a07947 */ /* 0x000fea000383ffff */
.L_x_26:
[----:B-1----:R1:W2:Y:S02]  /*80a0*/  SYNCS.PHASECHK.TRANS64.TRYWAIT P1, [R5+URZ], R4 ;  /* 0x00000004050075a7 */ /* 0x0022a4000802017f */
[----:B--2---:R-:W-:Y:S05]  /*80b0*/  @!P1 NANOSLEEP.SYNCS 0x989680 ;  /* 0x009896800000995d */ /* 0x004fea0003900000 */
[----:B------:R-:W2:Y:S02]  /*80c0*/  @!P1 SYNCS.PHASECHK.TRANS64 P1, [R5+URZ], R4 ;  /* 0x00000004050095a7 */ /* 0x000ea4000802007f */
[----:B--2---:R-:W-:Y:S05]  /*80d0*/  @!P1 BRA `(.L_x_26) ;  /* 0xfffffffc00f09947 */ /* 0x004fea000383ffff */
[----:B------:R-:W-:Y:S05]  /*80e0*/  BRA `(.L_x_25) ;  /* 0xffffff9800ec7947 */ /* 0x000fea000383ffff */
.L_x_167:
[----:B------:R-:W-:Y:S01]  /*80f0*/  BSSY B1, `(.L_x_185) ;  /* 0x0000006000017945 */ /* 0x000fe20003800000 */
[----:B------:R-:W-:-:S07]  /*8100*/  IMAD.MOV.U32 R15, RZ, RZ, -0x1 ;  /* 0xffffffffff0f7424 */ /* 0x000fce00078e00ff */
[----:B------:R-:W-:Y:S05]  /*8110*/  WARPSYNC.COLLECTIVE R15, `(.L_x_186) ;  /* 0x000000000f0c7348 */ /* 0x000fea0003c00000 */
[----:B------:R-:W-:Y:S02]  /*8120*/  ELECT P6, UR62, PT ;  /* 0x00000000003e782f */ /* 0x000fe400038c0000 */
[----:B------:R-:W-:Y:S01]  /*8130*/  MOV R14, UR62 ;  /* 0x0000003e000e7c02 */ /* 0x000fe20008000f00 */
[----:B------:R-:W-:Y:S10]  /*8140*/  ENDCOLLECTIVE ;  /* 0x000000000000791b */ /* 0x000ff40003800000 */
.L_x_186:
[----:B------:R-:W-:Y:S05]  /*8150*/  BSYNC B1 ;  /* 0x0000000000017941 */ /* 0x000fea0003800000 */
.L_x_185:
[----:B------:R-:W-:Y:S05]  /*8160*/  BRA `(.L_x_187) ;  /* 0xfffffff0002c7947 */ /* 0x000fea000383ffff */
.L_x_170:
[----:B-1----:R1:W2:Y:S02]  /*8170*/  SYNCS.PHASECHK.TRANS64.TRYWAIT P0, [R23+URZ+0x18], R14 ;  /* 0x0000180e170075a7 */ /* 0x0022a4000800017f */
[----:B--2---:R-:W-:Y:S05]  /*8180*/  @!P0 NANOSLEEP.SYNCS 0x989680 ;  /* 0x009896800000895d */ /* 0x004fea0003900000 */
[----:B------:R-:W2:Y:S02]  /*8190*/  @!P0 SYNCS.PHASECHK.TRANS64 P0, [R23+URZ+0x18], R14 ;  /* 0x0000180e170085a7 */ /* 0x000ea4000800007f */
[----:B--2---:R-:W-:Y:S05]  /*81a0*/  @!P0 BRA `(.L_x_170) ;  /* 0xfffffffc00f08947 */ /* 0x004fea000383ffff */
[----:B------:R-:W-:Y:S05]  /*81b0*/  BRA `(.L_x_188) ;  /* 0xfffffff0006c7947 */ /* 0x000fea000383ffff */
.L_x_178:
[----:B------:R-:W-:Y:S01]  /*81c0*/  BSSY B0, `(.L_x_189) ;  /* 0x0000006000007945 */ /* 0x000fe20003800000 */
[----:B------:R-:W-:-:S07]  /*81d0*/  IMAD.MOV.U32 R15, RZ, RZ, -0x1 ;  /* 0xffffffffff0f7424 */ /* 0x000fce00078e00ff */
[----:B------:R-:W-:Y:S05]  /*81e0*/  WARPSYNC.COLLECTIVE R15, `(.L_x_190) ;  /* 0x000000000f0c7348 */ /* 0x000fea0003c00000 */
[----:B------:R-:W-:Y:S02]  /*81f0*/  ELECT P6, UR62, PT ;  /* 0x00000000003e782f */ /* 0x000fe400038c0000 */
[----:B------:R-:W-:Y:S01]  /*8200*/  MOV R14, UR62 ;  /* 0x0000003e000e7c02 */ /* 0x000fe20008000f00 */
[----:B------:R-:W-:Y:S10]  /*8210*/  ENDCOLLECTIVE ;  /* 0x000000000000791b */ /* 0x000ff40003800000 */
.L_x_190:
[----:B------:R-:W-:Y:S05]  /*8220*/  BSYNC B0 ;  /* 0x0000000000007941 */ /* 0x000fea0003800000 */
.L_x_189:
[----:B------:R-:W-:Y:S05]  /*8230*/  BRA `(.L_x_191) ;  /* 0xfffffff800f47947 */ /* 0x000fea000383ffff */
.L_x_182:
[----:B0-----:R0:W1:Y:S02]  /*8240*/  SYNCS.PHASECHK.TRANS64.TRYWAIT P0, [R7+URZ], R2 ;  /* 0x00000002070075a7 */ /* 0x001064000800017f */
[----:B-1----:R-:W-:Y:S05]  /*8250*/  @!P0 NANOSLEEP.SYNCS 0x989680 ;  /* 0x009896800000895d */ /* 0x002fea0003900000 */
[----:B------:R-:W1:Y:S02]  /*8260*/  @!P0 SYNCS.PHASECHK.TRANS64 P0, [R7+URZ], R2 ;  /* 0x00000002070085a7 */ /* 0x000e64000800007f */
[----:B-1----:R-:W-:Y:S05]  /*8270*/  @!P0 BRA `(.L_x_182) ;  /* 0xfffffffc00f08947 */ /* 0x002fea000383ffff */
[----:B------:R-:W-:Y:S05]  /*8280*/  BRA `(.L_x_192) ;  /* 0xfffffffc00347947 */ /* 0x000fea000383ffff */
.L_x_183:
[----:B0-----:R0:W1:Y:S02]  /*8290*/  SYNCS.PHASECHK.TRANS64.TRYWAIT P0, [R4+URZ], R3 ;  /* 0x00000003040075a7 */ /* 0x001064000800017f */
[----:B-1----:R-:W-:Y:S05]  /*82a0*/  @!P0 NANOSLEEP.SYNCS 0x989680 ;  /* 0x009896800000895d */ /* 0x002fea0003900000 */
[----:B------:R-:W1:Y:S02]  /*82b0*/  @!P0 SYNCS.PHASECHK.TRANS64 P0, [R4+URZ], R3 ;  /* 0x00000003040085a7 */ /* 0x000e64000800007f */
[----:B-1----:R-:W-:Y:S05]  /*82c0*/  @!P0 BRA `(.L_x_183) ;  /* 0xfffffffc00f08947 */ /* 0x002fea000383ffff */
[----:B------:R-:W-:Y:S05]  /*82d0*/  BRA `(.L_x_193) ;  /* 0xfffffffc003c7947 */ /* 0x000fea000383ffff */
.L_x_194:
[----:B------:R-:W-:-:S00]  /*82e0*/  BRA `(.L_x_194) ;  /* 0xfffffffc00fc7947 */ /* 0x000fc0000383ffff */
[----:B------:R-:W-:-:S00]  /*82f0*/  NOP ;  /* 0x0000000000007918 */ /* 0x000fc00000000000 */
        /* <DEDUP_REMOVED lines=8> */
.L_x_195:


//--------------------- .nv.global.init           --------------------------
	.section	.nv.global.init,"aw",@progbits
.nv.global.init:
	.type		$str$22,@object
	.size		$str$22,($str$23 - $str$22)
$str$22:
        /*0000*/ 	.byte	0x6b, 0x5f, 0x74, 0x69, 0x6c, 0x65, 0x5f, 0x63, 0x6f, 0x75, 0x6e, 0x74, 0x20, 0x3e, 0x3d, 0x20
        /*0010*/ 	.byte	0x31, 0x00
	.type		$str$23,@object
	.size		$str$23,(__unnamed_1 - $str$23)
$str$23:
        /*0012*/ 	.byte	0x2f, 0x74, 0x6d, 0x70, 0x2f, 0x63, 0x75, 0x74, 0x6c, 0x61, 0x73, 0x73, 0x5f, 0x73, 0x77, 0x65
        /*0022*/ 	.byte	0x65, 0x70, 0x5f, 0x73, 0x72, 0x63, 0x2f, 0x69, 0x6e, 0x63, 0x6c, 0x75, 0x64, 0x65, 0x2f, 0x63
        /*0032*/ 	.byte	0x75, 0x74, 0x6c, 0x61, 0x73, 0x73, 0x2f, 0x67, 0x65, 0x6d, 0x6d, 0x2f, 0x63, 0x6f, 0x6c, 0x6c
        /*0042*/ 	.byte	0x65, 0x63, 0x74, 0x69, 0x76, 0x65, 0x2f, 0x73, 0x6d, 0x39, 0x30, 0x5f, 0x6d, 0x6d, 0x61, 0x5f
        /*0052*/ 	.byte	0x74, 0x6d, 0x61, 0x5f, 0x67, 0x6d, 0x6d, 0x61, 0x5f, 0x73, 0x73, 0x5f, 0x77, 0x61, 0x72, 0x70
        /*0062*/ 	.byte	0x73, 0x70, 0x65, 0x63, 0x69, 0x61, 0x6c, 0x69, 0x7a, 0x65, 0x64, 0x2e, 0x68, 0x70, 0x70, 0x00
	.type		__unnamed_1,@object
	.size		__unnamed_1,(.L_0 - __unnamed_1)
__unnamed_1:
        /*0072*/ 	.byte	0x76, 0x6f, 0x69, 0x64, 0x20, 0x63, 0x75, 0x74, 0x6c, 0x61, 0x73, 0x73, 0x3a, 0x3a, 0x67, 0x65
        /* <DEDUP_REMOVED lines=180> */
        /*0bc2*/ 	.byte	0x74, 0x69, 0x74, 0x79, 0x5d, 0x00
.L_0:


//--------------------- .nv.shared._ZN7cutlass13device_kernelINS_4gemm6kernel13GemmUniversalIN4cute5tupleIJiiiiEEENS1_10collective13CollectiveMmaINS1_34MainloopSm90TmaGmmaWarpSpecializedILi3ENS5_IJNS4_1CILi1EEENSA_ILi2EEESB_EEENS1_35KernelTmaWarpSpecializedCooperativeEEENS5_IJNSA_ILi128EEESG_SG_EEENS_6half_tENS5_IJlSB_lEEESI_SJ_NS4_8TiledMMAINS4_8MMA_AtomIJNS4_4SM904GMMA26MMA_64x128x16_F32F16F16_SSILNSN_5MajorE0ELSP_0ELNSN_7ScaleInE1ELSQ_1EEEEEENS4_6LayoutINS5_IJSC_SB_SB_EEENS5_IJSB_NSA_ILi0EEESV_EEEEENS5_IJNS4_10UnderscoreESY_SY_EEEEENS4_23SM90_TMA_LOAD_MULTICASTENS4_14ComposedLayoutINS4_7SwizzleILi3ELi4ELi3EEENS4_18smem_ptr_flag_bitsILi16EEENST_INS5_IJNSA_ILi8EEENSA_ILi64EEEEEENS5_IJS18_SB_EEEEEEEvNS4_8identityENS4_13SM90_TMA_LOADES1C_vS1D_EENS_8epilogue10collective6detail29Sm90TmaWarpSpecializedAdapterINS1H_15DefaultEpilogueISI_SJ_SJ_NS1G_6thread17LinearCombinationISI_Li1EffLNS1L_9ScaleType4KindE0ELNS_15FloatRoundStyleE2ESI_EENS1_15EpilogueDefaultEEEEEvvEEEEvNT_6ParamsE --------------------------
	.section	.nv.shared._ZN7cutlass13device_kernelINS_4gemm6kernel13GemmUniversalIN4cute5tupleIJiiiiEEENS1_10collective13CollectiveMmaINS1_34MainloopSm90TmaGmmaWarpSpecializedILi3ENS5_IJNS4_1CILi1EEENSA_ILi2EEESB_EEENS1_35KernelTmaWarpSpecializedCooperativeEEENS5_IJNSA_ILi128EEESG_SG_EEENS_6half_tENS5_IJlSB_lEEESI_SJ_NS4_8TiledMMAINS4_8MMA_AtomIJNS4_4SM904GMMA26MMA_64x128x16_F32F16F16_SSILNSN_5MajorE0ELSP_0ELNSN_7ScaleInE1ELSQ_1EEEEEENS4_6LayoutINS5_IJSC_SB_SB_EEENS5_IJSB_NSA_ILi0EEESV_EEEEENS5_IJNS4_10UnderscoreESY_SY_EEEEENS4_23SM90_TMA_LOAD_MULTICASTENS4_14ComposedLayoutINS4_7SwizzleILi3ELi4ELi3EEENS4_18smem_ptr_flag_bitsILi16EEENST_INS5_IJNSA_ILi8EEENSA_ILi64EEEEEENS5_IJS18_SB_EEEEEEEvNS4_8identityENS4_13SM90_TMA_LOADES1C_vS1D_EENS_8epilogue10collective6detail29Sm90TmaWarpSpecializedAdapterINS1H_15DefaultEpilogueISI_SJ_SJ_NS1G_6thread17LinearCombinationISI_Li1EffLNS1L_9ScaleType4KindE0ELNS_15FloatRoundStyleE2ESI_EENS1_15EpilogueDefaultEEEEEvvEEEEvNT_6ParamsE,"aw",@nobits
	.sectionflags	@""
	.align	16
	.zero		1024


//--------------------- .nv.shared.reserved.0     --------------------------
	.section	.nv.shared.reserved.0,"aw",@nobits
	.weak		__nv_reservedSMEM_offset_0_alias
	.size		__nv_reservedSMEM_offset_0_alias, 0, 0
	.other		__nv_reservedSMEM_offset_0_alias,@"STO_CUDA_RESERVED_SHARED STV_DEFAULT"
__nv_reservedSMEM_offset_0_alias:
	.zero		0


//--------------------- .nv.global                --------------------------
	.section	.nv.global,"aw",@nobits
.nv.global:
	.type		_ZN39_INTERNAL_5da39936_4_k_cu_ca958008_26484cute1_E,@object
	.size		_ZN39_INTERNAL_5da39936_4_k_cu_ca958008_26484cute1_E,(_ZN39_INTERNAL_5da39936_4_k_cu_ca958008_26484cuda3std3__45__cpo6cbeginE - _ZN39_INTERNAL_5da39936_4_k_cu_ca958008_26484cute1_E)
_ZN39_INTERNAL_5da39936_4_k_cu_ca958008_26484cute1_E:
	.zero		1
	.type		_ZN39_INTERNAL_5da39936_4_k_cu_ca958008_26484cuda3std3__45__cpo6cbeginE,@object
	.size		_ZN39_INTERNAL_5da39936_4_k_cu_ca958008_26484cuda3std3__45__cpo6cbeginE,(_ZN39_INTERNAL_5da39936_4_k_cu_ca958008_26484cuda3std3__48in_placeE - _ZN39_INTERNAL_5da39936_4_k_cu_ca958008_26484cuda3std3__45__cpo6cbeginE)
_ZN39_INTERNAL_5da39936_4_k_cu_ca958008_26484cuda3std3__45__cpo6cbeginE:
	.zero		1
	.type		_ZN39_INTERNAL_5da39936_4_k_cu_ca958008_26484cuda3std3__48in_placeE,@object
	.size		_ZN39_INTERNAL_5da39936_4_k_cu_ca958008_26484cuda3std3__48in_placeE,(_ZN39_INTERNAL_5da39936_4_k_cu_ca958008_26484cuda3std6ranges3__45__cpo9iter_moveE - _ZN39_INTERNAL_5da39936_4_k_cu_ca958008_26484cuda3std3__48in_placeE)
_ZN39_INTERNAL_5da39936_4_k_cu_ca958008_26484cuda3std3__48in_placeE:
	.zero		1
	.type		_ZN39_INTERNAL_5da39936_4_k_cu_ca958008_26484cuda3std6ranges3__45__cpo9iter_moveE,@object
	.size		_ZN39_INTERNAL_5da39936_4_k_cu_ca958008_26484cuda3std6ranges3__45__cpo9iter_moveE,(_ZN39_INTERNAL_5da39936_4_k_cu_ca958008_26484cuda3std3__45__cpo5beginE - _ZN39_INTERNAL_5da39936_4_k_cu_ca958008_26484cuda3std6ranges3__45__cpo9iter_moveE)
_ZN39_INTERNAL_5da39936_4_k_cu_ca958008_26484cuda3std6ranges3__45__cpo9iter_moveE:
	.zero		1
	.type		_ZN39_INTERNAL_5da39936_4_k_cu_ca958008_26484cuda3std3__45__cpo5beginE,@object
	.size		_ZN39_INTERNAL_5da39936_4_k_cu_ca958008_26484cuda3std3__45__cpo5beginE,(_ZN39_INTERNAL_5da39936_4_k_cu_ca958008_26484cuda3std3__441_GLOBAL__N__5da39936_4_k_cu_ca958008_26486ignoreE - _ZN39_INTERNAL_5da39936_4_k_cu_ca958008_26484cuda3std3__45__cpo5beginE)
_ZN39_INTERNAL_5da39936_4_k_cu_ca958008_26484cuda3std3__45__cpo5beginE:
	.zero		1
	.type		_ZN39_INTERNAL_5da39936_4_k_cu_ca958008_26484cuda3std3__441_GLOBAL__N__5da39936_4_k_cu_ca958008_26486ignoreE,@object
	.size		_ZN39_INTERNAL_5da39936_4_k_cu_ca958008_26484cuda3std3__441_GLOBAL__N__5da39936_4_k_cu_ca958008_26486ignoreE,(_ZN39_INTERNAL_5da39936_4_k_cu_ca958008_26484cute7productE - _ZN39_INTERNAL_5da39936_4_k_cu_ca958008_26484cuda3std3__441_GLOBAL__N__5da39936_4_k_cu_ca958008_26486ignoreE)
_ZN39_INTERNAL_5da39936_4_k_cu_ca958008_26484cuda3std3__441_GLOBAL__N__5da39936_4_k_cu_ca958008_26486ignoreE:
	.zero		1
	.type		_ZN39_INTERNAL_5da39936_4_k_cu_ca958008_26484cute7productE,@object
	.size		_ZN39_INTERNAL_5da39936_4_k_cu_ca958008_26484cute7productE,(_ZN39_INTERNAL_5da39936_4_k_cu_ca958008_26484cuda3std3__45__cpo3endE - _ZN39_INTERNAL_5da39936_4_k_cu_ca958008_26484cute7productE)
_ZN39_INTERNAL_5da39936_4_k_cu_ca958008_26484cute7productE:
	.zero		1
	.type		_ZN39_INTERNAL_5da39936_4_k_cu_ca958008_26484cuda3std3__45__cpo3endE,@object
	.size		_ZN39_INTERNAL_5da39936_4_k_cu_ca958008_26484cuda3std3__45__cpo3endE,(_ZN39_INTERNAL_5da39936_4_k_cu_ca958008_26484cuda3std3__419piecewise_constructE - _ZN39_INTERNAL_5da39936_4_k_cu_ca958008_26484cuda3std3__45__cpo3endE)
_ZN39_INTERNAL_5da39936_4_k_cu_ca958008_26484cuda3std3__45__cpo3endE:
	.zero		1
	.type		_ZN39_INTERNAL_5da39936_4_k_cu_ca958008_26484cuda3std3__419piecewise_constructE,@object
	.size		_ZN39_INTERNAL_5da39936_4_k_cu_ca958008_26484cuda3std3__419piecewise_constructE,(_ZN39_INTERNAL_5da39936_4_k_cu_ca958008_26484cuda3std3__45__cpo4cendE - _ZN39_INTERNAL_5da39936_4_k_cu_ca958008_26484cuda3std3__419piecewise_constructE)
_ZN39_INTERNAL_5da39936_4_k_cu_ca958008_26484cuda3std3__419piecewise_constructE:
	.zero		1
	.type		_ZN39_INTERNAL_5da39936_4_k_cu_ca958008_26484cuda3std3__45__cpo4cendE,@object
	.size		_ZN39_INTERNAL_5da39936_4_k_cu_ca958008_26484cuda3std3__45__cpo4cendE,(_ZN39_INTERNAL_5da39936_4_k_cu_ca958008_26484cuda3std6ranges3__45__cpo4swapE - _ZN39_INTERNAL_5da39936_4_k_cu_ca958008_26484cuda3std3__45__cpo4cendE)
_ZN39_INTERNAL_5da39936_4_k_cu_ca958008_26484cuda3std3__45__cpo4cendE:
	.zero		1
	.type		_ZN39_INTERNAL_5da39936_4_k_cu_ca958008_26484cuda3std6ranges3__45__cpo4swapE,@object
	.size		_ZN39_INTERNAL_5da39936_4_k_cu_ca958008_26484cuda3std6ranges3__45__cpo4swapE,(.L_8 - _ZN39_INTERNAL_5da39936_4_k_cu_ca958008_26484cuda3std6ranges3__45__cpo4swapE)
_ZN39_INTERNAL_5da39936_4_k_cu_ca958008_26484cuda3std6ranges3__45__cpo4swapE:
	.zero		1
.L_8:


//--------------------- .nv.constant0._ZN7cutlass13device_kernelINS_4gemm6kernel13GemmUniversalIN4cute5tupleIJiiiiEEENS1_10collective13CollectiveMmaINS1_34MainloopSm90TmaGmmaWarpSpecializedILi3ENS5_IJNS4_1CILi1EEENSA_ILi2EEESB_EEENS1_35KernelTmaWarpSpecializedCooperativeEEENS5_IJNSA_ILi128EEESG_SG_EEENS_6half_tENS5_IJlSB_lEEESI_SJ_NS4_8TiledMMAINS4_8MMA_AtomIJNS4_4SM904GMMA26MMA_64x128x16_F32F16F16_SSILNSN_5MajorE0ELSP_0ELNSN_7ScaleInE1ELSQ_1EEEEEENS4_6LayoutINS5_IJSC_SB_SB_EEENS5_IJSB_NSA_ILi0EEESV_EEEEENS5_IJNS4_10UnderscoreESY_SY_EEEEENS4_23SM90_TMA_LOAD_MULTICASTENS4_14ComposedLayoutINS4_7SwizzleILi3ELi4ELi3EEENS4_18smem_ptr_flag_bitsILi16EEENST_INS5_IJNSA_ILi8EEENSA_ILi64EEEEEENS5_IJS18_SB_EEEEEEEvNS4_8identityENS4_13SM90_TMA_LOADES1C_vS1D_EENS_8epilogue10collective6detail29Sm90TmaWarpSpecializedAdapterINS1H_15DefaultEpilogueISI_SJ_SJ_NS1G_6thread17LinearCombinationISI_Li1EffLNS1L_9ScaleType4KindE0ELNS_15FloatRoundStyleE2ESI_EENS1_15EpilogueDefaultEEEEEvvEEEEvNT_6ParamsE --------------------------
	.section	.nv.constant0._ZN7cutlass13device_kernelINS_4gemm6kernel13GemmUniversalIN4cute5tupleIJiiiiEEENS1_10collective13CollectiveMmaINS1_34MainloopSm90TmaGmmaWarpSpecializedILi3ENS5_IJNS4_1CILi1EEENSA_ILi2EEESB_EEENS1_35KernelTmaWarpSpecializedCooperativeEEENS5_IJNSA_ILi128EEESG_SG_EEENS_6half_tENS5_IJlSB_lEEESI_SJ_NS4_8TiledMMAINS4_8MMA_AtomIJNS4_4SM904GMMA26MMA_64x128x16_F32F16F16_SSILNSN_5MajorE0ELSP_0ELNSN_7ScaleInE1ELSQ_1EEEEEENS4_6LayoutINS5_IJSC_SB_SB_EEENS5_IJSB_NSA_ILi0EEESV_EEEEENS5_IJNS4_10UnderscoreESY_SY_EEEEENS4_23SM90_TMA_LOAD_MULTICASTENS4_14ComposedLayoutINS4_7SwizzleILi3ELi4ELi3EEENS4_18smem_ptr_flag_bitsILi16EEENST_INS5_IJNSA_ILi8EEENSA_ILi64EEEEEENS5_IJS18_SB_EEEEEEEvNS4_8identityENS4_13SM90_TMA_LOADES1C_vS1D_EENS_8epilogue10collective6detail29Sm90TmaWarpSpecializedAdapterINS1H_15DefaultEpilogueISI_SJ_SJ_NS1G_6thread17LinearCombinationISI_Li1EffLNS1L_9ScaleType4KindE0ELNS_15FloatRoundStyleE2ESI_EENS1_15EpilogueDefaultEEEEEvvEEEEvNT_6ParamsE,"a",@progbits
	.sectionflags	@""
	.align	4
.nv.constant0._ZN7cutlass13device_kernelINS_4gemm6kernel13GemmUniversalIN4cute5tupleIJiiiiEEENS1_10collective13CollectiveMmaINS1_34MainloopSm90TmaGmmaWarpSpecializedILi3ENS5_IJNS4_1CILi1EEENSA_ILi2EEESB_EEENS1_35KernelTmaWarpSpecializedCooperativeEEENS5_IJNSA_ILi128EEESG_SG_EEENS_6half_tENS5_IJlSB_lEEESI_SJ_NS4_8TiledMMAINS4_8MMA_AtomIJNS4_4SM904GMMA26MMA_64x128x16_F32F16F16_SSILNSN_5MajorE0ELSP_0ELNSN_7ScaleInE1ELSQ_1EEEEEENS4_6LayoutINS5_IJSC_SB_SB_EEENS5_IJSB_NSA_ILi0EEESV_EEEEENS5_IJNS4_10UnderscoreESY_SY_EEEEENS4_23SM90_TMA_LOAD_MULTICASTENS4_14ComposedLayoutINS4_7SwizzleILi3ELi4ELi3EEENS4_18smem_ptr_flag_bitsILi16EEENST_INS5_IJNSA_ILi8EEENSA_ILi64EEEEEENS5_IJS18_SB_EEEEEEEvNS4_8identityENS4_13SM90_TMA_LOADES1C_vS1D_EENS_8epilogue10collective6detail29Sm90TmaWarpSpecializedAdapterINS1H_15DefaultEpilogueISI_SJ_SJ_NS1G_6thread17LinearCombinationISI_Li1EffLNS1L_9ScaleType4KindE0ELNS_15FloatRoundStyleE2ESI_EENS1_15EpilogueDefaultEEEEEvvEEEEvNT_6ParamsE:
	.zero		1664


//--------------------- SYMBOLS --------------------------

	.type		.nv.reservedSmem.offset0,@object
	.size		.nv.reservedSmem.offset0,0x4
	.type		__assertfail,@function
